	.target	sm_90a

	.elftype	@"ET_EXEC"


//--------------------- .note.nv.tkinfo           --------------------------
	.section	.note.nv.tkinfo,"",@"SHT_NOTE"
	.sectionflags	@"SHF_NOTE_NV_TKINFO"
	.tkinfo
        /*0018*/ 	.word	0x00000002
        /*0030*/ 	.string	""
        /*0030*/ 	.string	"ptxas"
        /*0030*/ 	.string	"Cuda compilation tools, release 13.0, V13.0.88"
        /*0030*/ 	.string	"Build cuda_13.0.r13.0/compiler.36424714_0"
        /*0030*/ 	.string	"-v  -suppress-debug-info  -lineinfo  -arch sm_90a "



//--------------------- .note.nv.cuinfo           --------------------------
	.section	.note.nv.cuinfo,"",@"SHT_NOTE"
	.sectionflags	@"SHF_NOTE_NV_CUINFO"
        /*0018*/ 	.short	0x0002
        /*001a*/ 	.short	0x005a
        /*001c*/ 	.short	0x0082
	.zero		2


//--------------------- .nv.info                  --------------------------
	.section	.nv.info,"",@"SHT_CUDA_INFO"
	.align	4


	//----- nvinfo : EIATTR_REGCOUNT
	.align		4
        /*0000*/ 	.byte	0x04, 0x2f
        /*0002*/ 	.short	(.L_1 - .L_0)
	.align		4
.L_0:
        /*0004*/ 	.word	index@(matmul_kernel)
        /*0008*/ 	.word	0x0000007c


	//----- nvinfo : EIATTR_FRAME_SIZE
	.align		4
.L_1:
        /*000c*/ 	.byte	0x04, 0x11
        /*000e*/ 	.short	(.L_3 - .L_2)
	.align		4
.L_2:
        /*0010*/ 	.word	index@(matmul_kernel)
        /*0014*/ 	.word	0x00000000


	//----- nvinfo : EIATTR_MIN_STACK_SIZE
	.align		4
.L_3:
        /*0018*/ 	.byte	0x04, 0x12
        /*001a*/ 	.short	(.L_5 - .L_4)
	.align		4
.L_4:
        /*001c*/ 	.word	index@(matmul_kernel)
        /*0020*/ 	.word	0x00000000
.L_5:


//--------------------- .nv.compat                --------------------------
	.section	.nv.compat,"",@"SHT_CUDA_COMPAT_INFO"
	.align	4
        /*0000*/ 	.byte	0x02, 0x09, 0x01, 0x00, 0x02, 0x02, 0x02, 0x00, 0x02, 0x05, 0x05, 0x00, 0x03, 0x07, 0x01, 0x01
        /*0010*/ 	.byte	0x02, 0x03, 0x00, 0x00, 0x02, 0x06, 0x01, 0x00, 0x04, 0x0b, 0x08, 0x00, 0x00, 0x00, 0x00, 0x00
        /*0020*/ 	.byte	0x00, 0x00, 0x00, 0x00


//--------------------- .nv.info.matmul_kernel    --------------------------
	.section	.nv.info.matmul_kernel,"",@"SHT_CUDA_INFO"
	.sectionflags	@""
	.align	4


	//----- nvinfo : EIATTR_CUDA_API_VERSION
	.align		4
        /*0000*/ 	.byte	0x04, 0x37
        /*0002*/ 	.short	(.L_7 - .L_6)
.L_6:
        /*0004*/ 	.word	0x00000082


	//----- nvinfo : EIATTR_KPARAM_INFO
	.align		4
.L_7:
        /*0008*/ 	.byte	0x04, 0x17
        /*000a*/ 	.short	(.L_9 - .L_8)
.L_8:
        /*000c*/ 	.word	0x00000000
        /*0010*/ 	.short	0x000d
        /*0012*/ 	.short	0x0048
        /*0014*/ 	.byte	0x00, 0xf4, 0x21, 0x00


	//----- nvinfo : EIATTR_KPARAM_INFO
	.align		4
.L_9:
        /*0018*/ 	.byte	0x04, 0x17
        /*001a*/ 	.short	(.L_11 - .L_10)
.L_10:
        /*001c*/ 	.word	0x00000000
        /*0020*/ 	.short	0x000c
        /*0022*/ 	.short	0x0040
        /*0024*/ 	.byte	0x00, 0xf4, 0x21, 0x00


	//----- nvinfo : EIATTR_KPARAM_INFO
	.align		4
.L_11:
        /*0028*/ 	.byte	0x04, 0x17
        /*002a*/ 	.short	(.L_13 - .L_12)
.L_12:
        /*002c*/ 	.word	0x00000000
        /*0030*/ 	.short	0x000b
        /*0032*/ 	.short	0x0038
        /*0034*/ 	.byte	0x00, 0xf0, 0x11, 0x00


	//----- nvinfo : EIATTR_KPARAM_INFO
	.align		4
.L_13:
        /*0038*/ 	.byte	0x04, 0x17
        /*003a*/ 	.short	(.L_15 - .L_14)
.L_14:
        /*003c*/ 	.word	0x00000000
        /*0040*/ 	.short	0x000a
        /*0042*/ 	.short	0x0034
        /*0044*/ 	.byte	0x00, 0xf0, 0x11, 0x00


	//----- nvinfo : EIATTR_KPARAM_INFO
	.align		4
.L_15:
        /*0048*/ 	.byte	0x04, 0x17
        /*004a*/ 	.short	(.L_17 - .L_16)
.L_16:
        /*004c*/ 	.word	0x00000000
        /*0050*/ 	.short	0x0009
        /*0052*/ 	.short	0x0030
        /*0054*/ 	.byte	0x00, 0xf0, 0x11, 0x00


	//----- nvinfo : EIATTR_KPARAM_INFO
	.align		4
.L_17:
        /*0058*/ 	.byte	0x04, 0x17
        /*005a*/ 	.short	(.L_19 - .L_18)
.L_18:
        /*005c*/ 	.word	0x00000000
        /*0060*/ 	.short	0x0008
        /*0062*/ 	.short	0x002c
        /*0064*/ 	.byte	0x00, 0xf0, 0x11, 0x00


	//----- nvinfo : EIATTR_KPARAM_INFO
	.align		4
.L_19:
        /*0068*/ 	.byte	0x04, 0x17
        /*006a*/ 	.short	(.L_21 - .L_20)
.L_20:
        /*006c*/ 	.word	0x00000000
        /*0070*/ 	.short	0x0007
        /*0072*/ 	.short	0x0028
        /*0074*/ 	.byte	0x00, 0xf0, 0x11, 0x00


	//----- nvinfo : EIATTR_KPARAM_INFO
	.align		4
.L_21:
        /*0078*/ 	.byte	0x04, 0x17
        /*007a*/ 	.short	(.L_23 - .L_22)
.L_22:
        /*007c*/ 	.word	0x00000000
        /*0080*/ 	.short	0x0006
        /*0082*/ 	.short	0x0024
        /*0084*/ 	.byte	0x00, 0xf0, 0x11, 0x00


	//----- nvinfo : EIATTR_KPARAM_INFO
	.align		4
.L_23:
        /*0088*/ 	.byte	0x04, 0x17
        /*008a*/ 	.short	(.L_25 - .L_24)
.L_24:
        /*008c*/ 	.word	0x00000000
        /*0090*/ 	.short	0x0005
        /*0092*/ 	.short	0x0020
        /*0094*/ 	.byte	0x00, 0xf0, 0x11, 0x00


	//----- nvinfo : EIATTR_KPARAM_INFO
	.align		4
.L_25:
        /*0098*/ 	.byte	0x04, 0x17
        /*009a*/ 	.short	(.L_27 - .L_26)
.L_26:
        /*009c*/ 	.word	0x00000000
        /*00a0*/ 	.short	0x0004
        /*00a2*/ 	.short	0x001c
        /*00a4*/ 	.byte	0x00, 0xf0, 0x11, 0x00


	//----- nvinfo : EIATTR_KPARAM_INFO
	.align		4
.L_27:
        /*00a8*/ 	.byte	0x04, 0x17
        /*00aa*/ 	.short	(.L_29 - .L_28)
.L_28:
        /*00ac*/ 	.word	0x00000000
        /*00b0*/ 	.short	0x0003
        /*00b2*/ 	.short	0x0018
        /*00b4*/ 	.byte	0x00, 0xf0, 0x11, 0x00


	//----- nvinfo : EIATTR_KPARAM_INFO
	.align		4
.L_29:
        /*00b8*/ 	.byte	0x04, 0x17
        /*00ba*/ 	.short	(.L_31 - .L_30)
.L_30:
        /*00bc*/ 	.word	0x00000000
        /*00c0*/ 	.short	0x0002
        /*00c2*/ 	.short	0x0010
        /*00c4*/ 	.byte	0x00, 0xf4, 0x21, 0x00


	//----- nvinfo : EIATTR_KPARAM_INFO
	.align		4
.L_31:
        /*00c8*/ 	.byte	0x04, 0x17
        /*00ca*/ 	.short	(.L_33 - .L_32)
.L_32:
        /*00cc*/ 	.word	0x00000000
        /*00d0*/ 	.short	0x0001
        /*00d2*/ 	.short	0x0008
        /*00d4*/ 	.byte	0x00, 0xf4, 0x21, 0x00


	//----- nvinfo : EIATTR_KPARAM_INFO
	.align		4
.L_33:
        /*00d8*/ 	.byte	0x04, 0x17
        /*00da*/ 	.short	(.L_35 - .L_34)
.L_34:
        /*00dc*/ 	.word	0x00000000
        /*00e0*/ 	.short	0x0000
        /*00e2*/ 	.short	0x0000
        /*00e4*/ 	.byte	0x00, 0xf4, 0x21, 0x00


	//----- nvinfo : EIATTR_SPARSE_MMA_MASK
	.align		4
.L_35:
        /*00e8*/ 	.byte	0x03, 0x50
        /*00ea*/ 	.short	0x0000


	//----- nvinfo : EIATTR_MAXREG_COUNT
	.align		4
        /*00ec*/ 	.byte	0x03, 0x1b
        /*00ee*/ 	.short	0x00ff


	//----- nvinfo : EIATTR_NUM_BARRIERS
	.align		4
        /*00f0*/ 	.byte	0x02, 0x4c
        /*00f2*/ 	.byte	0x01
	.zero		1


	//----- nvinfo : EIATTR_MERCURY_ISA_VERSION
	.align		4
        /*00f4*/ 	.byte	0x03, 0x5f
        /*00f6*/ 	.short	0x0101


	//----- nvinfo : EIATTR_EXIT_INSTR_OFFSETS
	.align		4
        /*00f8*/ 	.byte	0x04, 0x1c
        /*00fa*/ 	.short	(.L_37 - .L_36)


	//   ....[0]....
.L_36:
        /*00fc*/ 	.word	0x00002d00


	//   ....[1]....
        /*0100*/ 	.word	0x00002d20


	//----- nvinfo : EIATTR_REQNTID
	.align		4
.L_37:
        /*0104*/ 	.byte	0x04, 0x10
        /*0106*/ 	.short	(.L_39 - .L_38)
.L_38:
        /*0108*/ 	.word	0x00000100
        /*010c*/ 	.word	0x00000001
        /*0110*/ 	.word	0x00000001


	//----- nvinfo : EIATTR_CBANK_PARAM_SIZE
	.align		4
.L_39:
        /*0114*/ 	.byte	0x03, 0x19
        /*0116*/ 	.short	0x0050


	//----- nvinfo : EIATTR_PARAM_CBANK
	.align		4
        /*0118*/ 	.byte	0x04, 0x0a
        /*011a*/ 	.short	(.L_41 - .L_40)
	.align		4
.L_40:
        /*011c*/ 	.word	index@(.nv.constant0.matmul_kernel)
        /*0120*/ 	.short	0x0210
        /*0122*/ 	.short	0x0050


	//----- nvinfo : EIATTR_SW_WAR
	.align		4
.L_41:
        /*0124*/ 	.byte	0x04, 0x36
        /*0126*/ 	.short	(.L_43 - .L_42)
.L_42:
        /*0128*/ 	.word	0x00000008
.L_43:


//--------------------- .nv.callgraph             --------------------------
	.section	.nv.callgraph,"",@"SHT_CUDA_CALLGRAPH"
	.align	4
	.sectionentsize	8
	.align		4
        /*0000*/ 	.word	0x00000000
	.align		4
        /*0004*/ 	.word	0xffffffff
	.align		4
        /*0008*/ 	.word	0x00000000
	.align		4
        /*000c*/ 	.word	0xfffffffe
	.align		4
        /*0010*/ 	.word	0x00000000
	.align		4
        /*0014*/ 	.word	0xfffffffd
	.align		4
        /*0018*/ 	.word	0x00000000
	.align		4
        /*001c*/ 	.word	0xfffffffc


//--------------------- .text.matmul_kernel       --------------------------
	.section	.text.matmul_kernel,"ax",@progbits
	.align	128
        .global         matmul_kernel
        .type           matmul_kernel,@function
        .size           matmul_kernel,(.L_x_4 - matmul_kernel)
        .other          matmul_kernel,@"STO_CUDA_ENTRY STV_DEFAULT"
matmul_kernel:
.text.matmul_kernel:
[----:B------:R-:W-:Y:S08]  /*0000*/  LDC R1, c[0x0][0x28] ;  /* 0x00000a00ff017b82 */ /* 0x000ff00000000800 */
[----:B------:R-:W0:Y:S01]  /*0010*/  LDC.64 R12, c[0x0][0x228] ;  /* 0x00008a00ff0c7b82 */ /* 0x000e220000000a00 */
[----:B------:R-:W1:Y:S01]  /*0020*/  S2R R5, SR_CTAID.X ;  /* 0x0000000000057919 */ /* 0x000e620000002500 */
[----:B------:R-:W-:Y:S01]  /*0030*/  UMOV UR4, 0x400 ;  /* 0x0000040000047882 */ /* 0x000fe20000000000 */
[----:B------:R-:W-:Y:S01]  /*0040*/  ULDC.64 UR6, c[0x0][0x208] ;  /* 0x0000820000067ab9 */ /* 0x000fe20000000a00 */
[----:B------:R-:W2:Y:S04]  /*0050*/  S2R R26, SR_TID.X ;  /* 0x00000000001a7919 */ /* 0x000ea80000002100 */
[----:B------:R-:W3:Y:S08]  /*0060*/  LDC R31, c[0x0][0x230] ;  /* 0x00008c00ff1f7b82 */ /* 0x000ef00000000800 */
[----:B------:R-:W4:Y:S01]  /*0070*/  S2UR UR5, SR_CgaCtaId ;  /* 0x00000000000579c3 */ /* 0x000f220000008800 */
[----:B0-----:R-:W-:-:S05]  /*0080*/  VIADD R0, R13, 0x7f ;  /* 0x0000007f0d007836 */ /* 0x001fca0000000000 */
[----:B------:R-:W-:Y:S01]  /*0090*/  SHF.R.S32.HI R3, RZ, 0x1f, R0 ;  /* 0x0000001fff037819 */ /* 0x000fe20000011400 */
[----:B---3--:R-:W-:-:S03]  /*00a0*/  VIADD R31, R31, 0x1f ;  /* 0x0000001f1f1f7836 */ /* 0x008fc60000000000 */
[----:B------:R-:W-:Y:S02]  /*00b0*/  LEA.HI R3, R3, R0, RZ, 0x7 ;  /* 0x0000000003037211 */ /* 0x000fe400078f38ff */
[----:B-1----:R-:W-:Y:S02]  /*00c0*/  IABS R8, R5 ;  /* 0x0000000500087213 */ /* 0x002fe40000000000 */
[----:B------:R-:W-:Y:S02]  /*00d0*/  SHF.R.S32.HI R3, RZ, 0x7, R3 ;  /* 0x00000007ff037819 */ /* 0x000fe40000011403 */
[----:B--2---:R-:W-:Y:S01]  /*00e0*/  SHF.R.U32.HI R27, RZ, 0x4, R26 ;  /* 0x00000004ff1b7819 */ /* 0x004fe2000001161a */
[----:B----4-:R-:W-:Y:S01]  /*00f0*/  ULEA UR4, UR5, UR4, 0x18 ;  /* 0x0000000405047291 */ /* 0x010fe2000f8ec03f */
[----:B------:R-:W-:Y:S01]  /*0100*/  LOP3.LUT R29, R26, 0x1f, RZ, 0xc0, !PT ;  /* 0x0000001f1a1d7812 */ /* 0x000fe200078ec0ff */
[----:B------:R-:W-:Y:S01]  /*0110*/  IMAD.SHL.U32 R4, R3, 0x8, RZ ;  /* 0x0000000803047824 */ /* 0x000fe200078e00ff */
[----:B------:R-:W-:Y:S01]  /*0120*/  SGXT.U32 R27, R27, 0x4 ;  /* 0x000000041b1b781a */ /* 0x000fe20000000000 */
[----:B------:R-:W-:-:S03]  /*0130*/  ULDC UR5, c[0x0][0x230] ;  /* 0x00008c0000057ab9 */ /* 0x000fc60000000800 */
[-C--:B------:R-:W-:Y:S02]  /*0140*/  IABS R7, R4.reuse ;  /* 0x0000000400077213 */ /* 0x080fe40000000000 */
[----:B------:R-:W-:Y:S02]  /*0150*/  IABS R10, R4 ;  /* 0x00000004000a7213 */ /* 0x000fe40000000000 */
[----:B------:R-:W0:Y:S01]  /*0160*/  I2F.RP R0, R7 ;  /* 0x0000000700007306 */ /* 0x000e220000209400 */
[----:B------:R-:W-:-:S07]  /*0170*/  LOP3.LUT R30, R27, 0x10, RZ, 0xfc, !PT ;  /* 0x000000101b1e7812 */ /* 0x000fce00078efcff */
[----:B0-----:R-:W0:Y:S02]  /*0180*/  MUFU.RCP R0, R0 ;  /* 0x0000000000007308 */ /* 0x001e240000001000 */
[----:B0-----:R-:W-:Y:S02]  /*0190*/  VIADD R2, R0, 0xffffffe ;  /* 0x0ffffffe00027836 */ /* 0x001fe40000000000 */
[----:B------:R-:W-:-:S04]  /*01a0*/  IMAD.MOV R0, RZ, RZ, -R10 ;  /* 0x000000ffff007224 */ /* 0x000fc800078e0a0a */
[----:B------:R0:W1:Y:S02]  /*01b0*/  F2I.FTZ.U32.TRUNC.NTZ R3, R2 ;  /* 0x0000000200037305 */ /* 0x000064000021f000 */
[----:B0-----:R-:W-:Y:S02]  /*01c0*/  IMAD.MOV.U32 R2, RZ, RZ, RZ ;  /* 0x000000ffff027224 */ /* 0x001fe400078e00ff */
[----:B-1----:R-:W-:-:S04]  /*01d0*/  IMAD.MOV R6, RZ, RZ, -R3 ;  /* 0x000000ffff067224 */ /* 0x002fc800078e0a03 */
[----:B------:R-:W-:Y:S02]  /*01e0*/  IMAD R9, R6, R7, RZ ;  /* 0x0000000706097224 */ /* 0x000fe400078e02ff */
[----:B------:R-:W-:Y:S02]  /*01f0*/  IMAD.MOV.U32 R6, RZ, RZ, R8 ;  /* 0x000000ffff067224 */ /* 0x000fe400078e0008 */
[----:B------:R-:W-:-:S06]  /*0200*/  IMAD.HI.U32 R3, R3, R9, R2 ;  /* 0x0000000903037227 */ /* 0x000fcc00078e0002 */
[----:B------:R-:W-:-:S04]  /*0210*/  IMAD.HI.U32 R3, R3, R6, RZ ;  /* 0x0000000603037227 */ /* 0x000fc800078e00ff */
[----:B------:R-:W-:-:S05]  /*0220*/  IMAD R0, R3, R0, R6 ;  /* 0x0000000003007224 */ /* 0x000fca00078e0206 */
[----:B------:R-:W-:-:S13]  /*0230*/  ISETP.GT.U32.AND P1, PT, R7, R0, PT ;  /* 0x000000000700720c */ /* 0x000fda0003f24070 */
[----:B------:R-:W-:Y:S02]  /*0240*/  @!P1 IMAD.IADD R0, R0, 0x1, -R7 ;  /* 0x0000000100009824 */ /* 0x000fe400078e0a07 */
[----:B------:R-:W-:Y:S01]  /*0250*/  @!P1 VIADD R3, R3, 0x1 ;  /* 0x0000000103039836 */ /* 0x000fe20000000000 */
[----:B------:R-:W-:Y:S02]  /*0260*/  ISETP.NE.AND P1, PT, R4, RZ, PT ;  /* 0x000000ff0400720c */ /* 0x000fe40003f25270 */
[----:B------:R-:W-:Y:S02]  /*0270*/  ISETP.GE.U32.AND P0, PT, R0, R7, PT ;  /* 0x000000070000720c */ /* 0x000fe40003f06070 */
[----:B------:R-:W-:-:S04]  /*0280*/  LOP3.LUT R0, R5, R4, RZ, 0x3c, !PT ;  /* 0x0000000405007212 */ /* 0x000fc800078e3cff */
[----:B------:R-:W-:Y:S01]  /*0290*/  ISETP.GE.AND P2, PT, R0, RZ, PT ;  /* 0x000000ff0000720c */ /* 0x000fe20003f46270 */
[----:B------:R-:W-:-:S06]  /*02a0*/  VIADD R0, R12, 0xf ;  /* 0x0000000f0c007836 */ /* 0x000fcc0000000000 */
[----:B------:R-:W-:-:S04]  /*02b0*/  @P0 VIADD R3, R3, 0x1 ;  /* 0x0000000103030836 */ /* 0x000fc80000000000 */
[----:B------:R-:W-:Y:S01]  /*02c0*/  IMAD.MOV.U32 R2, RZ, RZ, R3 ;  /* 0x000000ffff027224 */ /* 0x000fe200078e0003 */
[----:B------:R-:W-:-:S03]  /*02d0*/  SHF.R.S32.HI R3, RZ, 0x1f, R0 ;  /* 0x0000001fff037819 */ /* 0x000fc60000011400 */
[----:B------:R-:W-:Y:S01]  /*02e0*/  @!P2 IMAD.MOV R2, RZ, RZ, -R2 ;  /* 0x000000ffff02a224 */ /* 0x000fe200078e0a02 */
[----:B------:R-:W-:Y:S02]  /*02f0*/  @!P1 LOP3.LUT R2, RZ, R4, RZ, 0x33, !PT ;  /* 0x00000004ff029212 */ /* 0x000fe400078e33ff */
[----:B------:R-:W-:-:S03]  /*0300*/  LEA.HI R3, R3, R0, RZ, 0x4 ;  /* 0x0000000003037211 */ /* 0x000fc600078f20ff */
[----:B------:R-:W-:Y:S02]  /*0310*/  IMAD.SHL.U32 R6, R2, 0x8, RZ ;  /* 0x0000000802067824 */ /* 0x000fe400078e00ff */
[----:B------:R-:W-:-:S03]  /*0320*/  IMAD.MOV R2, RZ, RZ, -R2 ;  /* 0x000000ffff027224 */ /* 0x000fc600078e0a02 */
[----:B------:R-:W-:Y:S01]  /*0330*/  LEA.HI.SX32 R3, R3, -R6, 0x1c ;  /* 0x8000000603037211 */ /* 0x000fe200078fe2ff */
[----:B------:R-:W-:-:S03]  /*0340*/  IMAD R4, R4, R2, R5 ;  /* 0x0000000204047224 */ /* 0x000fc600078e0205 */
[----:B------:R-:W-:Y:S02]  /*0350*/  VIMNMX R11, R3, 0x8, PT ;  /* 0x00000008030b7848 */ /* 0x000fe40003fe0100 */
[----:B------:R-:W-:Y:S02]  /*0360*/  IABS R9, R4 ;  /* 0x0000000400097213 */ /* 0x000fe40000000000 */
[----:B------:R-:W-:-:S04]  /*0370*/  IABS R7, R11 ;  /* 0x0000000b00077213 */ /* 0x000fc80000000000 */
[----:B------:R-:W0:Y:S08]  /*0380*/  I2F.RP R0, R7 ;  /* 0x0000000700007306 */ /* 0x000e300000209400 */
[----:B0-----:R-:W0:Y:S02]  /*0390*/  MUFU.RCP R0, R0 ;  /* 0x0000000000007308 */ /* 0x001e240000001000 */
[----:B0-----:R-:W-:-:S06]  /*03a0*/  VIADD R3, R0, 0xffffffe ;  /* 0x0ffffffe00037836 */ /* 0x001fcc0000000000 */
[----:B------:R-:W0:Y:S02]  /*03b0*/  F2I.FTZ.U32.TRUNC.NTZ R3, R3 ;  /* 0x0000000300037305 */ /* 0x000e24000021f000 */
[----:B0-----:R-:W-:-:S04]  /*03c0*/  IMAD.MOV R8, RZ, RZ, -R3 ;  /* 0x000000ffff087224 */ /* 0x001fc800078e0a03 */
[----:B------:R-:W-:Y:S01]  /*03d0*/  IMAD.MOV.U32 R2, RZ, RZ, R8 ;  /* 0x000000ffff027224 */ /* 0x000fe200078e0008 */
[----:B------:R-:W-:-:S03]  /*03e0*/  IABS R8, R11 ;  /* 0x0000000b00087213 */ /* 0x000fc60000000000 */
[----:B------:R-:W-:Y:S02]  /*03f0*/  IMAD R5, R2, R7, RZ ;  /* 0x0000000702057224 */ /* 0x000fe400078e02ff */
[----:B------:R-:W-:Y:S02]  /*0400*/  IMAD.MOV.U32 R2, RZ, RZ, RZ ;  /* 0x000000ffff027224 */ /* 0x000fe400078e00ff */
[----:B------:R-:W-:Y:S02]  /*0410*/  IMAD.MOV R0, RZ, RZ, -R8 ;  /* 0x000000ffff007224 */ /* 0x000fe400078e0a08 */
[----:B------:R-:W-:Y:S01]  /*0420*/  IMAD.HI.U32 R2, R3, R5, R2 ;  /* 0x0000000503027227 */ /* 0x000fe200078e0002 */
[C---:B------:R-:W-:Y:S02]  /*0430*/  LOP3.LUT R3, R26.reuse, 0xf, RZ, 0xc0, !PT ;  /* 0x0000000f1a037812 */ /* 0x040fe400078ec0ff */
[----:B------:R-:W-:-:S03]  /*0440*/  LOP3.LUT R5, R26, 0xe0, RZ, 0xc0, !PT ;  /* 0x000000e01a057812 */ /* 0x000fc600078ec0ff */
        /* <DEDUP_REMOVED lines=8> */
[----:B------:R-:W-:-:S07]  /*04d0*/  ISETP.GE.AND P2, PT, R0, RZ, PT ;  /* 0x000000ff0000720c */ /* 0x000fce0003f46270 */
[----:B------:R-:W-:Y:S01]  /*04e0*/  @P0 VIADD R2, R2, 0x1 ;  /* 0x0000000102020836 */ /* 0x000fe20000000000 */
[----:B------:R-:W-:-:S05]  /*04f0*/  ISETP.GT.AND P0, PT, R31, 0x1f, PT ;  /* 0x0000001f1f00780c */ /* 0x000fca0003f04270 */
[----:B------:R-:W-:Y:S01]  /*0500*/  @!P2 IMAD.MOV R2, RZ, RZ, -R2 ;  /* 0x000000ffff02a224 */ /* 0x000fe200078e0a02 */
[----:B------:R-:W-:-:S05]  /*0510*/  @!P1 LOP3.LUT R2, RZ, R11, RZ, 0x33, !PT ;  /* 0x0000000bff029212 */ /* 0x000fca00078e33ff */
[----:B------:R-:W-:Y:S02]  /*0520*/  IMAD.MOV R0, RZ, RZ, -R2 ;  /* 0x000000ffff007224 */ /* 0x000fe400078e0a02 */
[----:B------:R-:W-:Y:S02]  /*0530*/  IMAD.SHL.U32 R32, R2, 0x80, RZ ;  /* 0x0000008002207824 */ /* 0x000fe400078e00ff */
[----:B------:R-:W-:-:S04]  /*0540*/  IMAD R0, R11, R0, R4 ;  /* 0x000000000b007224 */ /* 0x000fc800078e0204 */
[----:B------:R-:W-:-:S04]  /*0550*/  IMAD.IADD R0, R6, 0x1, R0 ;  /* 0x0000000106007824 */ /* 0x000fc800078e0200 */
[----:B------:R-:W-:Y:S01]  /*0560*/  IMAD R28, R0, 0x10, R3 ;  /* 0x00000010001c7824 */ /* 0x000fe200078e0203 */
[----:B------:R-:W-:Y:S06]  /*0570*/  @P0 BRA `(.L_x_0) ;  /* 0x0000000000240947 */ /* 0x000fec0003800000 */
[C---:B------:R-:W-:Y:S01]  /*0580*/  IMAD.SHL.U32 R24, R26.reuse, 0x20, RZ ;  /* 0x000000201a187824 */ /* 0x040fe200078e00ff */
[----:B------:R-:W-:Y:S01]  /*0590*/  CS2R R4, SRZ ;  /* 0x0000000000047805 */ /* 0x000fe2000001ff00 */
[C---:B------:R-:W-:Y:S01]  /*05a0*/  IMAD.SHL.U32 R23, R26.reuse, 0x2, RZ ;  /* 0x000000021a177824 */ /* 0x040fe200078e00ff */
[----:B------:R-:W-:Y:S01]  /*05b0*/  CS2R R6, SRZ ;  /* 0x0000000000067805 */ /* 0x000fe2000001ff00 */
[----:B------:R-:W-:Y:S01]  /*05c0*/  IMAD.SHL.U32 R25, R26, 0x40, RZ ;  /* 0x000000401a197824 */ /* 0x000fe200078e00ff */
[----:B------:R-:W-:Y:S02]  /*05d0*/  CS2R R8, SRZ ;  /* 0x0000000000087805 */ /* 0x000fe4000001ff00 */
[----:B------:R-:W-:Y:S02]  /*05e0*/  CS2R R10, SRZ ;  /* 0x00000000000a7805 */ /* 0x000fe4000001ff00 */
[----:B------:R-:W-:Y:S01]  /*05f0*/  LOP3.LUT R24, R24, 0x60, RZ, 0xc0, !PT ;  /* 0x0000006018187812 */ /* 0x000fe200078ec0ff */
[----:B------:R-:W-:Y:S06]  /*0600*/  BRA `(.L_x_1) ;  /* 0x0000002000287947 */ /* 0x000fec0003800000 */
.L_x_0:
[----:B------:R-:W-:Y:S01]  /*0610*/  IABS R17, R12 ;  /* 0x0000000c00117213 */ /* 0x000fe20000000000 */
[----:B------:R-:W-:Y:S01]  /*0620*/  ULDC UR8, c[0x0][0x240] ;  /* 0x0000900000087ab9 */ /* 0x000fe20000000800 */
[----:B------:R-:W-:Y:S01]  /*0630*/  IABS R2, R13 ;  /* 0x0000000d00027213 */ /* 0x000fe20000000000 */
[----:B------:R-:W0:Y:S01]  /*0640*/  LDC R81, c[0x0][0x238] ;  /* 0x00008e00ff517b82 */ /* 0x000e220000000800 */
[----:B------:R-:W1:Y:S01]  /*0650*/  I2F.RP R3, R17 ;  /* 0x0000001100037306 */ /* 0x000e620000209400 */
[----:B------:R-:W-:Y:S01]  /*0660*/  LEA.HI R14, R5, R32, RZ, 0x1b ;  /* 0x00000020050e7211 */ /* 0x000fe200078fd8ff */
[----:B------:R-:W-:Y:S01]  /*0670*/  ULDC.64 UR12, c[0x0][0x218] ;  /* 0x00008600000c7ab9 */ /* 0x000fe20000000a00 */
[----:B------:R-:W-:Y:S01]  /*0680*/  ISETP.GE.AND P6, PT, R28, RZ, PT ;  /* 0x000000ff1c00720c */ /* 0x000fe20003fc6270 */
[----:B------:R-:W-:Y:S01]  /*0690*/  ULDC UR9, c[0x0][0x234] ;  /* 0x00008d0000097ab9 */ /* 0x000fe20000000800 */
[----:B------:R-:W-:Y:S01]  /*06a0*/  IABS R49, R14 ;  /* 0x0000000e00317213 */ /* 0x000fe20000000000 */
[C---:B------:R-:W-:Y:S01]  /*06b0*/  VIADD R16, R14.reuse, 0x50 ;  /* 0x000000500e107836 */ /* 0x040fe20000000000 */
[----:B------:R-:W-:Y:S01]  /*06c0*/  ULDC.64 UR10, c[0x0][0x210] ;  /* 0x00008400000a7ab9 */ /* 0x000fe20000000a00 */
[----:B------:R-:W2:Y:S01]  /*06d0*/  I2F.RP R0, R2 ;  /* 0x0000000200007306 */ /* 0x000ea20000209400 */
[----:B------:R-:W-:-:S02]  /*06e0*/  VIADD R18, R14, 0x48 ;  /* 0x000000480e127836 */ /* 0x000fc40000000000 */
[----:B------:R-:W-:Y:S01]  /*06f0*/  IABS R19, R16 ;  /* 0x0000001000137213 */ /* 0x000fe20000000000 */
[C---:B------:R-:W-:Y:S02]  /*0700*/  VIADD R20, R14.reuse, 0x40 ;  /* 0x000000400e147836 */ /* 0x040fe40000000000 */
[----:B------:R-:W-:Y:S01]  /*0710*/  IABS R21, R18 ;  /* 0x0000001200157213 */ /* 0x000fe20000000000 */
[C---:B------:R-:W-:Y:S01]  /*0720*/  VIADD R22, R14.reuse, 0x38 ;  /* 0x000000380e167836 */ /* 0x040fe20000000000 */
[----:B-1----:R-:W1:Y:S01]  /*0730*/  MUFU.RCP R3, R3 ;  /* 0x0000000300037308 */ /* 0x002e620000001000 */
[----:B------:R-:W-:Y:S01]  /*0740*/  IABS R23, R20 ;  /* 0x0000001400177213 */ /* 0x000fe20000000000 */
[C---:B------:R-:W-:Y:S02]  /*0750*/  VIADD R34, R14.reuse, 0x28 ;  /* 0x000000280e227836 */ /* 0x040fe40000000000 */
[----:B------:R-:W-:Y:S01]  /*0760*/  IABS R25, R22 ;  /* 0x0000001600197213 */ /* 0x000fe20000000000 */
[----:B------:R-:W-:-:S02]  /*0770*/  VIADD R38, R14, 0x18 ;  /* 0x000000180e267836 */ /* 0x000fc40000000000 */
[----:B------:R-:W-:Y:S01]  /*0780*/  IABS R39, R34 ;  /* 0x0000002200277213 */ /* 0x000fe20000000000 */
[----:B--2---:R-:W2:Y:S01]  /*0790*/  MUFU.RCP R0, R0 ;  /* 0x0000000000007308 */ /* 0x004ea20000001000 */
[C---:B------:R-:W-:Y:S01]  /*07a0*/  VIADD R24, R14.reuse, 0x30 ;  /* 0x000000300e187836 */ /* 0x040fe20000000000 */
[----:B------:R-:W-:Y:S01]  /*07b0*/  IABS R43, R38 ;  /* 0x00000026002b7213 */ /* 0x000fe20000000000 */
[----:B------:R-:W-:Y:S02]  /*07c0*/  VIADD R36, R14, 0x20 ;  /* 0x000000200e247836 */ /* 0x000fe40000000000 */
[----:B0-----:R-:W-:Y:S01]  /*07d0*/  IMAD.SHL.U32 R77, R81, 0x20, RZ ;  /* 0x00000020514d7824 */ /* 0x001fe200078e00ff */
[----:B------:R-:W-:Y:S01]  /*07e0*/  IABS R37, R24 ;  /* 0x0000001800257213 */ /* 0x000fe20000000000 */
[----:B------:R-:W-:Y:S01]  /*07f0*/  IMAD R79, R27, R81, RZ ;  /* 0x000000511b4f7224 */ /* 0x000fe200078e02ff */
[----:B------:R-:W-:Y:S01]  /*0800*/  IABS R41, R36 ;  /* 0x0000002400297213 */ /* 0x000fe20000000000 */
[----:B-1----:R-:W-:-:S02]  /*0810*/  VIADD R8, R3, 0xffffffe ;  /* 0x0ffffffe03087836 */ /* 0x002fc40000000000 */
[----:B------:R-:W-:Y:S02]  /*0820*/  IMAD R81, R30, R81, RZ ;  /* 0x000000511e517224 */ /* 0x000fe400078e02ff */
[----:B------:R0:W1:Y:S01]  /*0830*/  F2I.FTZ.U32.TRUNC.NTZ R9, R8 ;  /* 0x0000000800097305 */ /* 0x000062000021f000 */
[----:B--2---:R-:W-:-:S07]  /*0840*/  VIADD R6, R0, 0xffffffe ;  /* 0x0ffffffe00067836 */ /* 0x004fce0000000000 */
[----:B------:R2:W3:Y:S01]  /*0850*/  F2I.FTZ.U32.TRUNC.NTZ R7, R6 ;  /* 0x0000000600077305 */ /* 0x0004e2000021f000 */
[----:B0-----:R-:W-:Y:S02]  /*0860*/  IMAD.MOV.U32 R8, RZ, RZ, RZ ;  /* 0x000000ffff087224 */ /* 0x001fe400078e00ff */
[----:B-1----:R-:W-:Y:S02]  /*0870*/  IMAD.MOV R4, RZ, RZ, -R9 ;  /* 0x000000ffff047224 */ /* 0x002fe400078e0a09 */
[----:B--2---:R-:W-:Y:S02]  /*0880*/  IMAD.MOV.U32 R6, RZ, RZ, RZ ;  /* 0x000000ffff067224 */ /* 0x004fe400078e00ff */
[----:B------:R-:W-:Y:S01]  /*0890*/  IMAD R11, R4, R17, RZ ;  /* 0x00000011040b7224 */ /* 0x000fe200078e02ff */
[----:B------:R-:W-:-:S03]  /*08a0*/  IABS R4, R28 ;  /* 0x0000001c00047213 */ /* 0x000fc60000000000 */
[----:B------:R-:W-:-:S04]  /*08b0*/  IMAD.HI.U32 R9, R9, R11, R8 ;  /* 0x0000000b09097227 */ /* 0x000fc800078e0008 */
[----:B---3--:R-:W-:Y:S02]  /*08c0*/  IMAD.MOV R3, RZ, RZ, -R7 ;  /* 0x000000ffff037224 */ /* 0x008fe400078e0a07 */
[----:B------:R-:W-:-:S04]  /*08d0*/  IMAD.HI.U32 R9, R9, R4, RZ ;  /* 0x0000000409097227 */ /* 0x000fc800078e00ff */
[----:B------:R-:W-:Y:S02]  /*08e0*/  VIADD R8, R14, 0x78 ;  /* 0x000000780e087836 */ /* 0x000fe40000000000 */
[----:B------:R-:W-:Y:S02]  /*08f0*/  IMAD.MOV R9, RZ, RZ, -R9 ;  /* 0x000000ffff097224 */ /* 0x000fe400078e0a09 */
[----:B------:R-:W-:Y:S01]  /*0900*/  IMAD R3, R3, R2, RZ ;  /* 0x0000000203037224 */ /* 0x000fe200078e02ff */
[----:B------:R-:W-:Y:S01]  /*0910*/  IABS R0, R8 ;  /* 0x0000000800007213 */ /* 0x000fe20000000000 */
[----:B------:R-:W-:Y:S01]  /*0920*/  IMAD R4, R17, R9, R4 ;  /* 0x0000000911047224 */ /* 0x000fe200078e0204 */
[----:B------:R-:W-:Y:S01]  /*0930*/  ISETP.GE.AND P3, PT, R8, RZ, PT ;  /* 0x000000ff0800720c */ /* 0x000fe20003f66270 */
[----:B------:R-:W-:-:S03]  /*0940*/  IMAD.HI.U32 R6, R7, R3, R6 ;  /* 0x0000000307067227 */ /* 0x000fc600078e0006 */
[----:B------:R-:W-:Y:S01]  /*0950*/  ISETP.GT.U32.AND P0, PT, R17, R4, PT ;  /* 0x000000041100720c */ /* 0x000fe20003f04070 */
[----:B------:R-:W-:Y:S01]  /*0960*/  IMAD.MOV.U32 R7, RZ, RZ, R0 ;  /* 0x000000ffff077224 */ /* 0x000fe200078e0000 */
[----:B------:R-:W-:-:S03]  /*0970*/  SHF.R.S32.HI R0, RZ, 0x1f, R31 ;  /* 0x0000001fff007819 */ /* 0x000fc6000001141f */
[----:B------:R-:W-:Y:S01]  /*0980*/  IMAD.HI.U32 R3, R6, R7, RZ ;  /* 0x0000000706037227 */ /* 0x000fe200078e00ff */
[----:B------:R-:W-:-:S03]  /*0990*/  LEA.HI R31, R0, R31, RZ, 0x5 ;  /* 0x0000001f001f7211 */ /* 0x000fc600078f28ff */
[----:B------:R-:W-:Y:S01]  /*09a0*/  IMAD.MOV R3, RZ, RZ, -R3 ;  /* 0x000000ffff037224 */ /* 0x000fe200078e0a03 */
[----:B------:R-:W-:Y:S01]  /*09b0*/  SHF.R.S32.HI R31, RZ, 0x5, R31 ;  /* 0x00000005ff1f7819 */ /* 0x000fe2000001141f */
[----:B------:R-:W-:Y:S02]  /*09c0*/  VIADD R0, R14, 0x70 ;  /* 0x000000700e007836 */ /* 0x000fe40000000000 */
[----:B------:R-:W-:Y:S02]  /*09d0*/  IMAD R7, R2, R3, R7 ;  /* 0x0000000302077224 */ /* 0x000fe400078e0207 */
[----:B------:R-:W-:Y:S01]  /*09e0*/  @!P0 IMAD.IADD R4, R4, 0x1, -R17 ;  /* 0x0000000104048824 */ /* 0x000fe200078e0a11 */
[----:B------:R-:W-:Y:S01]  /*09f0*/  ISETP.GE.AND P0, PT, R0, RZ, PT ;  /* 0x000000ff0000720c */ /* 0x000fe20003f06270 */
[----:B------:R-:W-:Y:S01]  /*0a00*/  VIADD R3, R14, 0x68 ;  /* 0x000000680e037836 */ /* 0x000fe20000000000 */
[----:B------:R-:W-:Y:S02]  /*0a10*/  ISETP.GT.U32.AND P5, PT, R2, R7, PT ;  /* 0x000000070200720c */ /* 0x000fe40003fa4070 */
[----:B------:R-:W-:-:S02]  /*0a20*/  ISETP.GT.U32.AND P4, PT, R17, R4, PT ;  /* 0x000000041100720c */ /* 0x000fc40003f84070 */
[----:B------:R-:W-:Y:S01]  /*0a30*/  IABS R9, R0 ;  /* 0x0000000000097213 */ /* 0x000fe20000000000 */
[----:B------:R-:W-:Y:S01]  /*0a40*/  VIADD R0, R14, 0x60 ;  /* 0x000000600e007836 */ /* 0x000fe20000000000 */
[----:B------:R-:W-:Y:S02]  /*0a50*/  IABS R11, R3 ;  /* 0x00000003000b7213 */ /* 0x000fe40000000000 */
[----:B------:R-:W-:Y:S02]  /*0a60*/  ISETP.GE.AND P1, PT, R3, RZ, PT ;  /* 0x000000ff0300720c */ /* 0x000fe40003f26270 */
[----:B------:R-:W-:Y:S01]  /*0a70*/  IABS R15, R0 ;  /* 0x00000000000f7213 */ /* 0x000fe20000000000 */
[----:B------:R-:W-:Y:S01]  /*0a80*/  IMAD.HI.U32 R3, R6, R11, RZ ;  /* 0x0000000b06037227 */ /* 0x000fe200078e00ff */
[----:B------:R-:W-:-:S03]  /*0a90*/  ISETP.GE.AND P2, PT, R0, RZ, PT ;  /* 0x000000ff0000720c */ /* 0x000fc60003f46270 */
[----:B------:R-:W-:-:S04]  /*0aa0*/  IMAD.HI.U32 R0, R6, R9, RZ ;  /* 0x0000000906007227 */ /* 0x000fc800078e00ff */
[----:B------:R-:W-:Y:S02]  /*0ab0*/  @!P5 IMAD.IADD R7, R7, 0x1, -R2 ;  /* 0x000000010707d824 */ /* 0x000fe400078e0a02 */
[----:B------:R-:W-:Y:S01]  /*0ac0*/  @!P4 IMAD.IADD R4, R4, 0x1, -R17 ;  /* 0x000000010404c824 */ /* 0x000fe200078e0a11 */
[----:B------:R-:W-:Y:S01]  /*0ad0*/  ISETP.NE.AND P4, PT, R12, RZ, PT ;  /* 0x000000ff0c00720c */ /* 0x000fe20003f85270 */
[----:B------:R-:W-:Y:S01]  /*0ae0*/  IMAD.MOV R8, RZ, RZ, -R0 ;  /* 0x000000ffff087224 */ /* 0x000fe200078e0a00 */
[C---:B------:R-:W-:Y:S01]  /*0af0*/  ISETP.GT.U32.AND P5, PT, R2.reuse, R7, PT ;  /* 0x000000070200720c */ /* 0x040fe20003fa4070 */
[----:B------:R-:W-:Y:S02]  /*0b00*/  IMAD.MOV R10, RZ, RZ, -R3 ;  /* 0x000000ffff0a7224 */ /* 0x000fe400078e0a03 */
[----:B------:R-:W-:Y:S02]  /*0b10*/  IMAD.MOV.U32 R3, RZ, RZ, R4 ;  /* 0x000000ffff037224 */ /* 0x000fe400078e0004 */
[----:B------:R-:W-:-:S02]  /*0b20*/  IMAD R9, R2, R8, R9 ;  /* 0x0000000802097224 */ /* 0x000fc400078e0209 */
[----:B------:R-:W-:Y:S02]  /*0b30*/  @!P6 IMAD.MOV R3, RZ, RZ, -R3 ;  /* 0x000000ffff03e224 */ /* 0x000fe400078e0a03 */
[C---:B------:R-:W-:Y:S01]  /*0b40*/  IMAD R11, R2.reuse, R10, R11 ;  /* 0x0000000a020b7224 */ /* 0x040fe200078e020b */
[----:B------:R-:W-:Y:S01]  /*0b50*/  ISETP.GT.U32.AND P6, PT, R2, R9, PT ;  /* 0x000000090200720c */ /* 0x000fe20003fc4070 */
[----:B------:R-:W-:Y:S01]  /*0b60*/  IMAD.HI.U32 R0, R6, R15, RZ ;  /* 0x0000000f06007227 */ /* 0x000fe200078e00ff */
[----:B------:R-:W-:-:S03]  /*0b70*/  @!P4 LOP3.LUT R3, RZ, R12, RZ, 0x33, !PT ;  /* 0x0000000cff03c212 */ /* 0x000fc600078e33ff */
[----:B------:R-:W-:Y:S01]  /*0b80*/  @!P5 IMAD.IADD R7, R7, 0x1, -R2 ;  /* 0x000000010707d824 */ /* 0x000fe200078e0a02 */
[----:B------:R-:W-:Y:S01]  /*0b90*/  ISETP.GT.U32.AND P5, PT, R2, R11, PT ;  /* 0x0000000b0200720c */ /* 0x000fe20003fa4070 */
[----:B------:R-:W-:Y:S02]  /*0ba0*/  IMAD.MOV R0, RZ, RZ, -R0 ;  /* 0x000000ffff007224 */ /* 0x000fe400078e0a00 */
[----:B------:R-:W-:-:S04]  /*0bb0*/  IMAD.HI.U32 R4, R6, R19, RZ ;  /* 0x0000001306047227 */ /* 0x000fc800078e00ff */
[--C-:B------:R-:W-:Y:S02]  /*0bc0*/  @!P6 IMAD.IADD R9, R9, 0x1, -R2.reuse ;  /* 0x000000010909e824 */ /* 0x100fe400078e0a02 */
[----:B------:R-:W-:Y:S02]  /*0bd0*/  IMAD R15, R2, R0, R15 ;  /* 0x00000000020f7224 */ /* 0x000fe400078e020f */
[----:B------:R-:W-:Y:S01]  /*0be0*/  VIADD R0, R14, 0x58 ;  /* 0x000000580e007836 */ /* 0x000fe20000000000 */
[----:B------:R-:W-:Y:S01]  /*0bf0*/  ISETP.GT.U32.AND P6, PT, R2, R9, PT ;  /* 0x000000090200720c */ /* 0x000fe20003fc4070 */
[----:B------:R-:W-:Y:S02]  /*0c00*/  @!P5 IMAD.IADD R11, R11, 0x1, -R2 ;  /* 0x000000010b0bd824 */ /* 0x000fe400078e0a02 */
[----:B------:R-:W-:Y:S01]  /*0c10*/  IMAD.MOV R4, RZ, RZ, -R4 ;  /* 0x000000ffff047224 */ /* 0x000fe200078e0a04 */
[----:B------:R-:W-:Y:S01]  /*0c20*/  IABS R17, R0 ;  /* 0x0000000000117213 */ /* 0x000fe20000000000 */
[----:B------:R-:W-:Y:S01]  /*0c30*/  IMAD.HI.U32 R8, R6, R21, RZ ;  /* 0x0000001506087227 */ /* 0x000fe200078e00ff */
[----:B------:R-:W-:-:S02]  /*0c40*/  ISETP.GE.AND P4, PT, R0, RZ, PT ;  /* 0x000000ff0000720c */ /* 0x000fc40003f86270 */
[----:B------:R-:W-:Y:S01]  /*0c50*/  ISETP.GT.U32.AND P5, PT, R2, R11, PT ;  /* 0x0000000b0200720c */ /* 0x000fe20003fa4070 */
[----:B------:R-:W-:-:S04]  /*0c60*/  IMAD.HI.U32 R0, R6, R17, RZ ;  /* 0x0000001106007227 */ /* 0x000fc800078e00ff */
[----:B------:R-:W-:Y:S01]  /*0c70*/  @!P6 IMAD.IADD R9, R9, 0x1, -R2 ;  /* 0x000000010909e824 */ /* 0x000fe200078e0a02 */
[C---:B------:R-:W-:Y:S01]  /*0c80*/  ISETP.GT.U32.AND P6, PT, R2.reuse, R15, PT ;  /* 0x0000000f0200720c */ /* 0x040fe20003fc4070 */
[----:B------:R-:W-:Y:S02]  /*0c90*/  IMAD.MOV R0, RZ, RZ, -R0 ;  /* 0x000000ffff007224 */ /* 0x000fe400078e0a00 */
[C---:B------:R-:W-:Y:S02]  /*0ca0*/  IMAD R19, R2.reuse, R4, R19 ;  /* 0x0000000402137224 */ /* 0x040fe400078e0213 */
[C---:B------:R-:W-:Y:S02]  /*0cb0*/  IMAD R17, R2.reuse, R0, R17 ;  /* 0x0000000002117224 */ /* 0x040fe400078e0211 */
[----:B------:R-:W-:Y:S02]  /*0cc0*/  @!P5 IMAD.IADD R11, R11, 0x1, -R2 ;  /* 0x000000010b0bd824 */ /* 0x000fe400078e0a02 */
[----:B------:R-:W-:Y:S01]  /*0cd0*/  IMAD.MOV R8, RZ, RZ, -R8 ;  /* 0x000000ffff087224 */ /* 0x000fe200078e0a08 */
[----:B------:R-:W-:Y:S01]  /*0ce0*/  ISETP.GT.U32.AND P5, PT, R2, R17, PT ;  /* 0x000000110200720c */ /* 0x000fe20003fa4070 */
[----:B------:R-:W-:-:S04]  /*0cf0*/  IMAD.HI.U32 R10, R6, R23, RZ ;  /* 0x00000017060a7227 */ /* 0x000fc800078e00ff */
[----:B------:R-:W-:Y:S01]  /*0d00*/  @!P6 IMAD.IADD R15, R15, 0x1, -R2 ;  /* 0x000000010f0fe824 */ /* 0x000fe200078e0a02 */
[C---:B------:R-:W-:Y:S01]  /*0d10*/  ISETP.GT.U32.AND P6, PT, R2.reuse, R19, PT ;  /* 0x000000130200720c */ /* 0x040fe20003fc4070 */
[----:B------:R-:W-:Y:S02]  /*0d20*/  IMAD R21, R2, R8, R21 ;  /* 0x0000000802157224 */ /* 0x000fe400078e0215 */
[----:B------:R-:W-:Y:S02]  /*0d30*/  IMAD.MOV R10, RZ, RZ, -R10 ;  /* 0x000000ffff0a7224 */ /* 0x000fe400078e0a0a */
[----:B------:R-:W-:-:S04]  /*0d40*/  IMAD.HI.U32 R12, R6, R25, RZ ;  /* 0x00000019060c7227 */ /* 0x000fc800078e00ff */
[----:B------:R-:W-:Y:S01]  /*0d50*/  @!P5 IMAD.IADD R17, R17, 0x1, -R2 ;  /* 0x000000011111d824 */ /* 0x000fe200078e0a02 */
[C---:B------:R-:W-:Y:S01]  /*0d60*/  ISETP.GT.U32.AND P5, PT, R2.reuse, R21, PT ;  /* 0x000000150200720c */ /* 0x040fe20003fa4070 */
[C---:B------:R-:W-:Y:S02]  /*0d70*/  IMAD R23, R2.reuse, R10, R23 ;  /* 0x0000000a02177224 */ /* 0x040fe400078e0217 */
[----:B------:R-:W-:Y:S02]  /*0d80*/  IMAD.MOV R12, RZ, RZ, -R12 ;  /* 0x000000ffff0c7224 */ /* 0x000fe400078e0a0c */
[----:B------:R-:W-:Y:S01]  /*0d90*/  @!P6 IMAD.IADD R19, R19, 0x1, -R2 ;  /* 0x000000011313e824 */ /* 0x000fe200078e0a02 */
[C---:B------:R-:W-:Y:S01]  /*0da0*/  ISETP.GT.U32.AND P6, PT, R2.reuse, R23, PT ;  /* 0x000000170200720c */ /* 0x040fe20003fc4070 */
[----:B------:R-:W-:Y:S02]  /*0db0*/  IMAD R25, R2, R12, R25 ;  /* 0x0000000c02197224 */ /* 0x000fe400078e0219 */
[----:B------:R-:W-:-:S02]  /*0dc0*/  @!P1 IMAD.MOV R11, RZ, RZ, -R11 ;  /* 0x000000ffff0b9224 */ /* 0x000fc400078e0a0b */
[----:B------:R-:W-:-:S04]  /*0dd0*/  IMAD.HI.U32 R4, R6, R39, RZ ;  /* 0x0000002706047227 */ /* 0x000fc800078e00ff */
[----:B------:R-:W-:Y:S01]  /*0de0*/  @!P5 IMAD.IADD R21, R21, 0x1, -R2 ;  /* 0x000000011515d824 */ /* 0x000fe200078e0a02 */
[----:B------:R-:W-:Y:S01]  /*0df0*/  ISETP.GT.U32.AND P5, PT, R2, R25, PT ;  /* 0x000000190200720c */ /* 0x000fe20003fa4070 */
[----:B------:R-:W-:-:S04]  /*0e00*/  IMAD.HI.U32 R10, R6, R43, RZ ;  /* 0x0000002b060a7227 */ /* 0x000fc800078e00ff */
[----:B------:R-:W-:Y:S01]  /*0e10*/  @!P6 IMAD.IADD R23, R23, 0x1, -R2 ;  /* 0x000000011717e824 */ /* 0x000fe200078e0a02 */
[C---:B------:R-:W-:Y:S01]  /*0e20*/  ISETP.GT.U32.AND P6, PT, R2.reuse, R15, PT ;  /* 0x0000000f0200720c */ /* 0x040fe20003fc4070 */
[----:B------:R-:W-:Y:S02]  /*0e30*/  @!P3 IMAD.MOV R7, RZ, RZ, -R7 ;  /* 0x000000ffff07b224 */ /* 0x000fe400078e0a07 */
[----:B------:R-:W-:Y:S01]  /*0e40*/  IMAD.MOV R4, RZ, RZ, -R4 ;  /* 0x000000ffff047224 */ /* 0x000fe200078e0a04 */
[C---:B------:R-:W-:Y:S01]  /*0e50*/  ISETP.GT.U32.AND P1, PT, R2.reuse, R23, PT ;  /* 0x000000170200720c */ /* 0x040fe20003f24070 */
[----:B------:R-:W-:Y:S02]  /*0e60*/  IMAD.MOV R10, RZ, RZ, -R10 ;  /* 0x000000ffff0a7224 */ /* 0x000fe400078e0a0a */
[----:B------:R-:W-:Y:S01]  /*0e70*/  @!P5 IMAD.IADD R25, R25, 0x1, -R2 ;  /* 0x000000011919d824 */ /* 0x000fe200078e0a02 */
[----:B------:R-:W-:Y:S01]  /*0e80*/  ISETP.GT.U32.AND P5, PT, R2, R19, PT ;  /* 0x000000130200720c */ /* 0x000fe20003fa4070 */
[----:B------:R-:W-:-:S03]  /*0e90*/  IMAD.HI.U32 R0, R6, R37, RZ ;  /* 0x0000002506007227 */ /* 0x000fc600078e00ff */
[C---:B------:R-:W-:Y:S01]  /*0ea0*/  ISETP.GT.U32.AND P3, PT, R2.reuse, R25, PT ;  /* 0x000000190200720c */ /* 0x040fe20003f64070 */
[----:B------:R-:W-:Y:S01]  /*0eb0*/  @!P6 IMAD.IADD R15, R15, 0x1, -R2 ;  /* 0x000000010f0fe824 */ /* 0x000fe200078e0a02 */
[C---:B------:R-:W-:Y:S01]  /*0ec0*/  ISETP.GT.U32.AND P6, PT, R2.reuse, R17, PT ;  /* 0x000000110200720c */ /* 0x040fe20003fc4070 */
[C---:B------:R-:W-:Y:S02]  /*0ed0*/  IMAD R39, R2.reuse, R4, R39 ;  /* 0x0000000402277224 */ /* 0x040fe400078e0227 */
[----:B------:R-:W-:Y:S02]  /*0ee0*/  IMAD R43, R2, R10, R43 ;  /* 0x0000000a022b7224 */ /* 0x000fe400078e022b */
[----:B------:R-:W-:-:S04]  /*0ef0*/  IMAD.HI.U32 R8, R6, R41, RZ ;  /* 0x0000002906087227 */ /* 0x000fc800078e00ff */
[----:B------:R-:W-:Y:S02]  /*0f00*/  IMAD.MOV R0, RZ, RZ, -R0 ;  /* 0x000000ffff007224 */ /* 0x000fe400078e0a00 */
[--C-:B------:R-:W-:Y:S01]  /*0f10*/  @!P5 IMAD.IADD R19, R19, 0x1, -R2.reuse ;  /* 0x000000011313d824 */ /* 0x100fe200078e0a02 */
[C---:B------:R-:W-:Y:S01]  /*0f20*/  ISETP.GT.U32.AND P5, PT, R2.reuse, R39, PT ;  /* 0x000000270200720c */ /* 0x040fe20003fa4070 */
[----:B------:R-:W-:Y:S01]  /*0f30*/  @!P1 IMAD.IADD R23, R23, 0x1, -R2 ;  /* 0x0000000117179824 */ /* 0x000fe200078e0a02 */
[C---:B------:R-:W-:Y:S01]  /*0f40*/  ISETP.GT.U32.AND P1, PT, R2.reuse, R43, PT ;  /* 0x0000002b0200720c */ /* 0x040fe20003f24070 */
[----:B------:R-:W-:Y:S02]  /*0f50*/  IMAD.MOV R8, RZ, RZ, -R8 ;  /* 0x000000ffff087224 */ /* 0x000fe400078e0a08 */
[----:B------:R-:W-:Y:S02]  /*0f60*/  IMAD R37, R2, R0, R37 ;  /* 0x0000000002257224 */ /* 0x000fe400078e0225 */
[----:B------:R-:W-:Y:S01]  /*0f70*/  @!P3 IMAD.IADD R25, R25, 0x1, -R2 ;  /* 0x000000011919b824 */ /* 0x000fe200078e0a02 */
[----:B------:R-:W-:Y:S01]  /*0f80*/  ISETP.GE.AND P3, PT, R16, RZ, PT ;  /* 0x000000ff1000720c */ /* 0x000fe20003f66270 */
[----:B------:R-:W-:-:S02]  /*0f90*/  IMAD R41, R2, R8, R41 ;  /* 0x0000000802297224 */ /* 0x000fc400078e0229 */
[----:B------:R-:W-:Y:S01]  /*0fa0*/  @!P0 IMAD.MOV R9, RZ, RZ, -R9 ;  /* 0x000000ffff098224 */ /* 0x000fe200078e0a09 */
[----:B------:R-:W-:Y:S01]  /*0fb0*/  ISETP.GT.U32.AND P0, PT, R2, R21, PT ;  /* 0x000000150200720c */ /* 0x000fe20003f04070 */
[----:B------:R-:W-:Y:S02]  /*0fc0*/  VIADD R8, R14, 0x10 ;  /* 0x000000100e087836 */ /* 0x000fe40000000000 */
[--C-:B------:R-:W-:Y:S01]  /*0fd0*/  @!P6 IMAD.IADD R17, R17, 0x1, -R2.reuse ;  /* 0x000000011111e824 */ /* 0x100fe200078e0a02 */
[----:B------:R-:W-:Y:S01]  /*0fe0*/  ISETP.GT.U32.AND P6, PT, R2, R37, PT ;  /* 0x000000250200720c */ /* 0x000fe20003fc4070 */
[----:B------:R-:W-:Y:S01]  /*0ff0*/  VIADD R4, R14, 0x8 ;  /* 0x000000080e047836 */ /* 0x000fe20000000000 */
[----:B------:R-:W-:Y:S01]  /*1000*/  IABS R45, R8 ;  /* 0x00000008002d7213 */ /* 0x000fe20000000000 */
[--C-:B------:R-:W-:Y:S01]  /*1010*/  @!P5 IMAD.IADD R39, R39, 0x1, -R2.reuse ;  /* 0x000000012727d824 */ /* 0x100fe200078e0a02 */
[----:B------:R-:W-:Y:S01]  /*1020*/  ISETP.GE.AND P5, PT, R18, RZ, PT ;  /* 0x000000ff1200720c */ /* 0x000fe20003fa6270 */
[----:B------:R-:W-:Y:S01]  /*1030*/  @!P1 IMAD.IADD R43, R43, 0x1, -R2 ;  /* 0x000000012b2b9824 */ /* 0x000fe200078e0a02 */
[----:B------:R-:W-:Y:S01]  /*1040*/  IABS R47, R4 ;  /* 0x00000004002f7213 */ /* 0x000fe20000000000 */
[----:B------:R-:W-:Y:S01]  /*1050*/  IMAD.HI.U32 R0, R6, R45, RZ ;  /* 0x0000002d06007227 */ /* 0x000fe200078e00ff */
[----:B------:R-:W-:-:S02]  /*1060*/  ISETP.GE.AND P1, PT, R22, RZ, PT ;  /* 0x000000ff1600720c */ /* 0x000fc40003f26270 */
[----:B------:R-:W-:Y:S01]  /*1070*/  SHF.R.S32.HI R22, RZ, 0x1, R26 ;  /* 0x00000001ff167819 */ /* 0x000fe2000001141a */
[----:B------:R-:W-:-:S03]  /*1080*/  IMAD.HI.U32 R12, R6, R49, RZ ;  /* 0x00000031060c7227 */ /* 0x000fc600078e00ff */
[----:B------:R-:W-:Y:S01]  /*1090*/  SGXT R22, R22, 0x1 ;  /* 0x000000011616781a */ /* 0x000fe20000000200 */
[----:B------:R-:W-:Y:S01]  /*10a0*/  @!P3 IMAD.MOV R19, RZ, RZ, -R19 ;  /* 0x000000ffff13b224 */ /* 0x000fe200078e0a13 */
[C---:B------:R-:W-:Y:S01]  /*10b0*/  ISETP.GT.U32.AND P3, PT, R2.reuse, R39, PT ;  /* 0x000000270200720c */ /* 0x040fe20003f64070 */
[--C-:B------:R-:W-:Y:S01]  /*10c0*/  @!P0 IMAD.IADD R21, R21, 0x1, -R2.reuse ;  /* 0x0000000115158824 */ /* 0x100fe200078e0a02 */
[----:B------:R-:W-:Y:S01]  /*10d0*/  ISETP.GT.U32.AND P0, PT, R2, R41, PT ;  /* 0x000000290200720c */ /* 0x000fe20003f04070 */
[----:B------:R-:W-:Y:S02]  /*10e0*/  @!P6 IMAD.IADD R37, R37, 0x1, -R2 ;  /* 0x000000012525e824 */ /* 0x000fe400078e0a02 */
[----:B------:R-:W-:Y:S02]  /*10f0*/  IMAD.MOV R0, RZ, RZ, -R0 ;  /* 0x000000ffff007224 */ /* 0x000fe400078e0a00 */
[----:B------:R-:W-:-:S04]  /*1100*/  IMAD.HI.U32 R6, R6, R47, RZ ;  /* 0x0000002f06067227 */ /* 0x000fc800078e00ff */
[----:B------:R-:W-:Y:S02]  /*1110*/  IMAD.MOV R12, RZ, RZ, -R12 ;  /* 0x000000ffff0c7224 */ /* 0x000fe400078e0a0c */
[C---:B------:R-:W-:Y:S01]  /*1120*/  IMAD R45, R2.reuse, R0, R45 ;  /* 0x00000000022d7224 */ /* 0x040fe200078e022d */
[----:B------:R-:W-:Y:S01]  /*1130*/  SHF.R.S32.HI R0, RZ, 0x2, R26 ;  /* 0x00000002ff007819 */ /* 0x000fe2000001141a */
[----:B------:R-:W-:Y:S02]  /*1140*/  IMAD.MOV R6, RZ, RZ, -R6 ;  /* 0x000000ffff067224 */ /* 0x000fe400078e0a06 */
[----:B------:R-:W-:Y:S01]  /*1150*/  @!P4 IMAD.MOV R17, RZ, RZ, -R17 ;  /* 0x000000ffff11c224 */ /* 0x000fe200078e0a11 */
[----:B------:R-:W-:Y:S01]  /*1160*/  ISETP.GT.U32.AND P4, PT, R2, R37, PT ;  /* 0x000000250200720c */ /* 0x000fe20003f84070 */
[----:B------:R-:W-:Y:S01]  /*1170*/  IMAD.MOV.U32 R35, RZ, RZ, R25 ;  /* 0x000000ffff237224 */ /* 0x000fe200078e0019 */
[----:B------:R-:W-:Y:S01]  /*1180*/  SGXT R0, R0, 0x1 ;  /* 0x000000010000781a */ /* 0x000fe20000000200 */
[----:B------:R-:W-:-:S02]  /*1190*/  IMAD R49, R2, R12, R49 ;  /* 0x0000000c02317224 */ /* 0x000fc400078e0231 */
[----:B------:R-:W-:Y:S01]  /*11a0*/  IMAD R47, R2, R6, R47 ;  /* 0x00000006022f7224 */ /* 0x000fe200078e022f */
[----:B------:R-:W-:Y:S01]  /*11b0*/  LOP3.LUT R0, R0, 0x90, RZ, 0xc0, !PT ;  /* 0x0000009000007812 */ /* 0x000fe200078ec0ff */
[----:B------:R-:W-:Y:S01]  /*11c0*/  @!P1 IMAD.MOV R35, RZ, RZ, -R35 ;  /* 0x000000ffff239224 */ /* 0x000fe200078e0a23 */
[C---:B------:R-:W-:Y:S01]  /*11d0*/  ISETP.GT.U32.AND P1, PT, R2.reuse, R45, PT ;  /* 0x0000002d0200720c */ /* 0x040fe20003f24070 */
[--C-:B------:R-:W-:Y:S01]  /*11e0*/  @!P3 IMAD.IADD R39, R39, 0x1, -R2.reuse ;  /* 0x000000012727b824 */ /* 0x100fe200078e0a02 */
[C---:B------:R-:W-:Y:S01]  /*11f0*/  ISETP.GT.U32.AND P6, PT, R2.reuse, R49, PT ;  /* 0x000000310200720c */ /* 0x040fe20003fc4070 */
[--C-:B------:R-:W-:Y:S01]  /*1200*/  @!P0 IMAD.IADD R41, R41, 0x1, -R2.reuse ;  /* 0x0000000129298824 */ /* 0x100fe200078e0a02 */
[----:B------:R-:W-:Y:S01]  /*1210*/  ISETP.GT.U32.AND P3, PT, R2, R47, PT ;  /* 0x0000002f0200720c */ /* 0x000fe20003f64070 */
[--C-:B------:R-:W-:Y:S01]  /*1220*/  @!P4 IMAD.IADD R37, R37, 0x1, -R2.reuse ;  /* 0x000000012525c824 */ /* 0x100fe200078e0a02 */
[----:B------:R-:W-:Y:S01]  /*1230*/  ISETP.GE.AND P0, PT, R20, RZ, PT ;  /* 0x000000ff1400720c */ /* 0x000fe20003f06270 */
[----:B------:R-:W-:Y:S01]  /*1240*/  IMAD.MOV.U32 R33, RZ, RZ, R23 ;  /* 0x000000ffff217224 */ /* 0x000fe200078e0017 */
[----:B------:R-:W-:Y:S01]  /*1250*/  ISETP.GE.AND P4, PT, R24, RZ, PT ;  /* 0x000000ff1800720c */ /* 0x000fe20003f86270 */
[----:B------:R-:W-:Y:S01]  /*1260*/  @!P5 IMAD.MOV R21, RZ, RZ, -R21 ;  /* 0x000000ffff15d224 */ /* 0x000fe200078e0a15 */
[----:B------:R-:W-:Y:S01]  /*1270*/  ISETP.GT.U32.AND P5, PT, R2, R41, PT ;  /* 0x000000290200720c */ /* 0x000fe20003fa4070 */
[----:B------:R-:W-:Y:S01]  /*1280*/  @!P2 IMAD.MOV R15, RZ, RZ, -R15 ;  /* 0x000000ffff0fa224 */ /* 0x000fe200078e0a0f */
[----:B------:R-:W-:Y:S01]  /*1290*/  ISETP.GE.AND P2, PT, R14, RZ, PT ;  /* 0x000000ff0e00720c */ /* 0x000fe20003f46270 */
[--C-:B------:R-:W-:Y:S01]  /*12a0*/  @!P1 IMAD.IADD R45, R45, 0x1, -R2.reuse ;  /* 0x000000012d2d9824 */ /* 0x100fe200078e0a02 */
[----:B------:R-:W-:Y:S01]  /*12b0*/  ISETP.GE.AND P1, PT, R8, RZ, PT ;  /* 0x000000ff0800720c */ /* 0x000fe20003f26270 */
[----:B------:R-:W-:-:S02]  /*12c0*/  @!P6 IMAD.IADD R49, R49, 0x1, -R2 ;  /* 0x000000013131e824 */ /* 0x000fc400078e0a02 */
[--C-:B------:R-:W-:Y:S01]  /*12d0*/  @!P3 IMAD.IADD R47, R47, 0x1, -R2.reuse ;  /* 0x000000012f2fb824 */ /* 0x100fe200078e0a02 */
[C---:B------:R-:W-:Y:S01]  /*12e0*/  ISETP.GT.U32.AND P3, PT, R2.reuse, R45, PT ;  /* 0x0000002d0200720c */ /* 0x040fe20003f64070 */
[----:B------:R-:W-:Y:S01]  /*12f0*/  @!P0 IMAD.MOV R33, RZ, RZ, -R33 ;  /* 0x000000ffff218224 */ /* 0x000fe200078e0a21 */
[C---:B------:R-:W-:Y:S01]  /*1300*/  ISETP.GT.U32.AND P0, PT, R2.reuse, R43, PT ;  /* 0x0000002b0200720c */ /* 0x040fe20003f04070 */
[----:B------:R-:W-:Y:S01]  /*1310*/  @!P4 IMAD.MOV R37, RZ, RZ, -R37 ;  /* 0x000000ffff25c224 */ /* 0x000fe200078e0a25 */
[C---:B------:R-:W-:Y:S01]  /*1320*/  ISETP.GT.U32.AND P6, PT, R2.reuse, R49, PT ;  /* 0x000000310200720c */ /* 0x040fe20003fc4070 */
[----:B------:R-:W-:Y:S01]  /*1330*/  @!P5 IMAD.IADD R41, R41, 0x1, -R2 ;  /* 0x000000012929d824 */ /* 0x000fe200078e0a02 */
[----:B------:R-:W-:Y:S01]  /*1340*/  ISETP.GT.U32.AND P4, PT, R2, R47, PT ;  /* 0x0000002f0200720c */ /* 0x000fe20003f84070 */
[----:B------:R-:W-:Y:S01]  /*1350*/  IMAD R6, R5, 0x8, R0 ;  /* 0x0000000805067824 */ /* 0x000fe200078e0200 */
[----:B------:R-:W-:Y:S01]  /*1360*/  ISETP.GE.AND P5, PT, R34, RZ, PT ;  /* 0x000000ff2200720c */ /* 0x000fe20003fa6270 */
[C---:B------:R-:W-:Y:S01]  /*1370*/  IMAD.SHL.U32 R24, R26.reuse, 0x20, RZ ;  /* 0x000000201a187824 */ /* 0x040fe200078e00ff */
[----:B------:R-:W-:Y:S01]  /*1380*/  SHF.R.U32.HI R0, RZ, 0x2, R26 ;  /* 0x00000002ff007819 */ /* 0x000fe2000001161a */
[----:B------:R-:W-:-:S02]  /*1390*/  IMAD.SHL.U32 R5, R26, 0x80, RZ ;  /* 0x000000801a057824 */ /* 0x000fc400078e00ff */
[--C-:B------:R-:W-:Y:S01]  /*13a0*/  @!P3 IMAD.IADD R45, R45, 0x1, -R2.reuse ;  /* 0x000000012d2db824 */ /* 0x100fe200078e0a02 */
[----:B------:R-:W-:Y:S01]  /*13b0*/  ISETP.GE.AND P3, PT, R4, RZ, PT ;  /* 0x000000ff0400720c */ /* 0x000fe20003f66270 */
[--C-:B------:R-:W-:Y:S01]  /*13c0*/  @!P0 IMAD.IADD R43, R43, 0x1, -R2.reuse ;  /* 0x000000012b2b8824 */ /* 0x100fe200078e0a02 */
[----:B------:R-:W-:Y:S01]  /*13d0*/  ISETP.GE.AND P0, PT, R36, RZ, PT ;  /* 0x000000ff2400720c */ /* 0x000fe20003f06270 */
[--C-:B------:R-:W-:Y:S01]  /*13e0*/  @!P6 IMAD.IADD R49, R49, 0x1, -R2.reuse ;  /* 0x000000013131e824 */ /* 0x100fe200078e0a02 */
[----:B------:R-:W-:Y:S01]  /*13f0*/  ISETP.GE.AND P6, PT, R38, RZ, PT ;  /* 0x000000ff2600720c */ /* 0x000fe20003fc6270 */
[----:B------:R-:W-:Y:S01]  /*1400*/  @!P4 IMAD.IADD R47, R47, 0x1, -R2 ;  /* 0x000000012f2fc824 */ /* 0x000fe200078e0a02 */
[----:B------:R-:W-:Y:S01]  /*1410*/  ISETP.NE.AND P4, PT, R13, RZ, PT ;  /* 0x000000ff0d00720c */ /* 0x000fe20003f85270 */
[----:B------:R-:W-:Y:S01]  /*1420*/  @!P1 IMAD.MOV R45, RZ, RZ, -R45 ;  /* 0x000000ffff2d9224 */ /* 0x000fe200078e0a2d */
[----:B------:R-:W-:Y:S01]  /*1430*/  LOP3.LUT R2, RZ, R13, RZ, 0x33, !PT ;  /* 0x0000000dff027212 */ /* 0x000fe200078e33ff */
[----:B------:R-:W-:Y:S01]  /*1440*/  @!P5 IMAD.MOV R39, RZ, RZ, -R39 ;  /* 0x000000ffff27d224 */ /* 0x000fe200078e0a27 */
[----:B------:R-:W-:Y:S01]  /*1450*/  SGXT.U32 R0, R0, 0x3 ;  /* 0x000000030000781a */ /* 0x000fe20000000000 */
[----:B------:R-:W-:Y:S01]  /*1460*/  @!P2 IMAD.MOV R49, RZ, RZ, -R49 ;  /* 0x000000ffff31a224 */ /* 0x000fe200078e0a31 */
[C---:B------:R-:W-:Y:S01]  /*1470*/  SEL R9, R2.reuse, R9, !P4 ;  /* 0x0000000902097207 */ /* 0x040fe20006000000 */
[----:B------:R-:W-:Y:S01]  /*1480*/  @!P3 IMAD.MOV R47, RZ, RZ, -R47 ;  /* 0x000000ffff2fb224 */ /* 0x000fe200078e0a2f */
[C---:B------:R-:W-:Y:S01]  /*1490*/  SEL R11, R2.reuse, R11, !P4 ;  /* 0x0000000b020b7207 */ /* 0x040fe20006000000 */
[----:B------:R-:W-:Y:S01]  /*14a0*/  @!P0 IMAD.MOV R41, RZ, RZ, -R41 ;  /* 0x000000ffff298224 */ /* 0x000fe200078e0a29 */
[C---:B------:R-:W-:Y:S01]  /*14b0*/  SEL R37, R2.reuse, R37, !P4 ;  /* 0x0000002502257207 */ /* 0x040fe20006000000 */
[----:B------:R-:W-:Y:S01]  /*14c0*/  @!P6 IMAD.MOV R43, RZ, RZ, -R43 ;  /* 0x000000ffff2be224 */ /* 0x000fe200078e0a2b */
[C---:B------:R-:W-:Y:S01]  /*14d0*/  SEL R45, R2.reuse, R45, !P4 ;  /* 0x0000002d022d7207 */ /* 0x040fe20006000000 */
[----:B------:R-:W-:Y:S01]  /*14e0*/  IMAD R9, R9, UR8, RZ ;  /* 0x0000000809097c24 */ /* 0x000fe2000f8e02ff */
        /* <DEDUP_REMOVED lines=8> */
[----:B------:R-:W-:Y:S01]  /*1570*/  SEL R17, R2, R17, !P4 ;  /* 0x0000001102117207 */ /* 0x000fe20006000000 */
[----:B------:R-:W-:Y:S01]  /*1580*/  IMAD.SHL.U32 R25, R26, 0x40, RZ ;  /* 0x000000401a197824 */ /* 0x000fe200078e00ff */
[----:B------:R-:W-:Y:S01]  /*1590*/  SEL R19, R2, R19, !P4 ;  /* 0x0000001302137207 */ /* 0x000fe20006000000 */
[----:B------:R-:W-:Y:S01]  /*15a0*/  IMAD.SHL.U32 R23, R26, 0x2, RZ ;  /* 0x000000021a177824 */ /* 0x000fe200078e00ff */
        /* <DEDUP_REMOVED lines=11> */
[----:B------:R-:W-:Y:S01]  /*1660*/  IMAD R17, R17, UR8, RZ ;  /* 0x0000000811117c24 */ /* 0x000fe2000f8e02ff */
[----:B------:R-:W-:Y:S01]  /*1670*/  SHF.R.S32.HI R45, RZ, 0x1f, R9 ;  /* 0x0000001fff2d7819 */ /* 0x000fe20000011409 */
[----:B------:R-:W-:Y:S01]  /*1680*/  IMAD R54, R43, UR8, RZ ;  /* 0x000000082b367c24 */ /* 0x000fe2000f8e02ff */
[----:B------:R-:W-:Y:S01]  /*1690*/  IADD3 R37, P2, R9, UR12, RZ ;  /* 0x0000000c09257c10 */ /* 0x000fe2000ff5e0ff */
[----:B------:R-:W-:Y:S01]  /*16a0*/  IMAD R2, R2, UR8, RZ ;  /* 0x0000000802027c24 */ /* 0x000fe2000f8e02ff */
[----:B------:R-:W-:Y:S01]  /*16b0*/  LOP3.LUT R24, R24, 0x60, RZ, 0xc0, !PT ;  /* 0x0000006018187812 */ /* 0x000fe200078ec0ff */
[----:B------:R-:W-:Y:S01]  /*16c0*/  IMAD R19, R19, UR8, RZ ;  /* 0x0000000813137c24 */ /* 0x000fe2000f8e02ff */
[----:B------:R-:W-:Y:S01]  /*16d0*/  LOP3.LUT R51, R5, 0x800, RZ, 0xc0, !PT ;  /* 0x0000080005337812 */ /* 0x000fe200078ec0ff */
[----:B------:R-:W-:Y:S01]  /*16e0*/  IMAD R21, R21, UR8, RZ ;  /* 0x0000000815157c24 */ /* 0x000fe2000f8e02ff */
[----:B------:R-:W-:Y:S01]  /*16f0*/  SHF.R.S32.HI R47, RZ, 0x1f, R11 ;  /* 0x0000001fff2f7819 */ /* 0x000fe2000001140b */
[----:B------:R-:W-:Y:S01]  /*1700*/  IMAD R50, R39, UR8, RZ ;  /* 0x0000000827327c24 */ /* 0x000fe2000f8e02ff */
[----:B------:R-:W-:Y:S01]  /*1710*/  IADD3 R38, P1, R11, UR12, RZ ;  /* 0x0000000c0b267c10 */ /* 0x000fe2000ff3e0ff */
[----:B------:R-:W-:Y:S01]  /*1720*/  IMAD R52, R41, UR8, RZ ;  /* 0x0000000829347c24 */ /* 0x000fe2000f8e02ff */
[----:B------:R-:W-:Y:S01]  /*1730*/  IADD3.X R45, R45, UR13, RZ, P2, !PT ;  /* 0x0000000d2d2d7c10 */ /* 0x000fe200097fe4ff */
[----:B------:R-:W-:Y:S01]  /*1740*/  ULDC UR9, c[0x0][0x23c] ;  /* 0x00008f0000097ab9 */ /* 0x000fe20000000800 */
[----:B------:R-:W-:Y:S01]  /*1750*/  SHF.R.S32.HI R59, RZ, 0x1f, R35 ;  /* 0x0000001fff3b7819 */ /* 0x000fe20000011423 */
[----:B------:R-:W-:Y:S01]  /*1760*/  IMAD R75, R29, UR9, RZ ;  /* 0x000000091d4b7c24 */ /* 0x000fe2000f8e02ff */
[----:B------:R-:W-:Y:S01]  /*1770*/  IADD3 R46, P2, R35, UR12, RZ ;  /* 0x0000000c232e7c10 */ /* 0x000fe2000ff5e0ff */
[----:B------:R-:W-:Y:S01]  /*1780*/  USHF.L.U32 UR8, UR9, 0x5, URZ ;  /* 0x0000000509087899 */ /* 0x000fe2000800063f */
[----:B------:R-:W-:-:S02]  /*1790*/  LOP3.LUT R5, R0, 0x40, R25, 0xf8, !PT ;  /* 0x0000004000057812 */ /* 0x000fc400078ef819 */
[----:B------:R-:W-:Y:S02]  /*17a0*/  CS2R R8, SRZ ;  /* 0x0000000000087805 */ /* 0x000fe4000001ff00 */
[----:B------:R-:W-:Y:S02]  /*17b0*/  IADD3 R51, R51, UR4, R24 ;  /* 0x0000000433337c10 */ /* 0x000fe4000fffe018 */
[----:B------:R-:W-:Y:S02]  /*17c0*/  CS2R R10, SRZ ;  /* 0x00000000000a7805 */ /* 0x000fe4000001ff00 */
[----:B------:R-:W-:Y:S01]  /*17d0*/  LOP3.LUT R0, R6, 0x10, R23, 0x78, !PT ;  /* 0x0000001006007812 */ /* 0x000fe200078e7817 */
[----:B------:R-:W-:Y:S01]  /*17e0*/  USHF.R.S32.HI UR9, URZ, 0x1f, UR8 ;  /* 0x0000001f3f097899 */ /* 0x000fe20008011408 */
[----:B------:R-:W-:Y:S02]  /*17f0*/  SHF.R.S32.HI R61, RZ, 0x1f, R48 ;  /* 0x0000001fff3d7819 */ /* 0x000fe40000011430 */
[----:B------:R-:W-:Y:S01]  /*1800*/  IADD3.X R47, R47, UR13, RZ, P1, !PT ;  /* 0x0000000d2f2f7c10 */ /* 0x000fe20008ffe4ff */
[----:B------:R-:W-:Y:S01]  /*1810*/  IMAD.IADD R0, R0, 0x1, R51 ;  /* 0x0000000100007824 */ /* 0x000fe200078e0233 */
[----:B------:R-:W-:-:S02]  /*1820*/  SHF.R.S32.HI R43, RZ, 0x1f, R7 ;  /* 0x0000001fff2b7819 */ /* 0x000fc40000011407 */
[----:B------:R-:W-:Y:S02]  /*1830*/  IADD3 R33, P3, R7, UR12, RZ ;  /* 0x0000000c07217c10 */ /* 0x000fe4000ff7e0ff */
[----:B------:R-:W-:Y:S02]  /*1840*/  CS2R R6, SRZ ;  /* 0x0000000000067805 */ /* 0x000fe4000001ff00 */
[----:B------:R-:W-:Y:S02]  /*1850*/  IADD3 R48, P1, R48, UR12, RZ ;  /* 0x0000000c30307c10 */ /* 0x000fe4000ff3e0ff */
[----:B------:R-:W-:Y:S02]  /*1860*/  IADD3.X R59, R59, UR13, RZ, P2, !PT ;  /* 0x0000000d3b3b7c10 */ /* 0x000fe400097fe4ff */
[----:B------:R-:W-:Y:S02]  /*1870*/  SHF.R.S32.HI R73, RZ, 0x1f, R2 ;  /* 0x0000001fff497819 */ /* 0x000fe40000011402 */
[----:B------:R-:W-:-:S02]  /*1880*/  IADD3 R60, P2, R2, UR12, RZ ;  /* 0x0000000c023c7c10 */ /* 0x000fc4000ff5e0ff */
[----:B------:R-:W-:Y:S02]  /*1890*/  SHF.R.S32.HI R2, RZ, 0x7, R26 ;  /* 0x00000007ff027819 */ /* 0x000fe4000001141a */
[----:B------:R-:W-:Y:S02]  /*18a0*/  SHF.R.S32.HI R57, RZ, 0x1f, R44 ;  /* 0x0000001fff397819 */ /* 0x000fe4000001142c */
[----:B------:R-:W-:Y:S02]  /*18b0*/  IADD3.X R43, R43, UR13, RZ, P3, !PT ;  /* 0x0000000d2b2b7c10 */ /* 0x000fe40009ffe4ff */
[----:B------:R-:W-:Y:S02]  /*18c0*/  IADD3.X R61, R61, UR13, RZ, P1, !PT ;  /* 0x0000000d3d3d7c10 */ /* 0x000fe40008ffe4ff */
[----:B------:R-:W-:Y:S02]  /*18d0*/  SHF.R.S32.HI R49, RZ, 0x1f, R15 ;  /* 0x0000001fff317819 */ /* 0x000fe4000001140f */
[----:B------:R-:W-:-:S02]  /*18e0*/  IADD3 R39, P0, R15, UR12, RZ ;  /* 0x0000000c0f277c10 */ /* 0x000fc4000ff1e0ff */
[----:B------:R-:W-:Y:S02]  /*18f0*/  SHF.R.S32.HI R51, RZ, 0x1f, R17 ;  /* 0x0000001fff337819 */ /* 0x000fe40000011411 */
[----:B------:R-:W-:Y:S02]  /*1900*/  IADD3 R40, P4, R17, UR12, RZ ;  /* 0x0000000c11287c10 */ /* 0x000fe4000ff9e0ff */
[----:B------:R-:W-:Y:S02]  /*1910*/  SHF.R.S32.HI R53, RZ, 0x1f, R19 ;  /* 0x0000001fff357819 */ /* 0x000fe40000011413 */
[----:B------:R-:W-:Y:S02]  /*1920*/  IADD3 R41, P6, R19, UR12, RZ ;  /* 0x0000000c13297c10 */ /* 0x000fe4000ffde0ff */
[----:B------:R-:W-:Y:S02]  /*1930*/  SHF.R.S32.HI R55, RZ, 0x1f, R21 ;  /* 0x0000001fff377819 */ /* 0x000fe40000011415 */
[----:B------:R-:W-:-:S02]  /*1940*/  IADD3 R42, P5, R21, UR12, RZ ;  /* 0x0000000c152a7c10 */ /* 0x000fc4000ffbe0ff */
[----:B------:R-:W-:Y:S02]  /*1950*/  IADD3 R44, P3, R44, UR12, RZ ;  /* 0x0000000c2c2c7c10 */ /* 0x000fe4000ff7e0ff */
[----:B------:R-:W-:Y:S02]  /*1960*/  IADD3 R62, P1, R3, UR10, RZ ;  /* 0x0000000a033e7c10 */ /* 0x000fe4000ff3e0ff */
[----:B------:R-:W-:Y:S02]  /*1970*/  SGXT R2, R2, 0x1 ;  /* 0x000000010202781a */ /* 0x000fe40000000200 */
[----:B------:R-:W-:Y:S02]  /*1980*/  SHF.R.S32.HI R63, RZ, 0x1f, R50 ;  /* 0x0000001fff3f7819 */ /* 0x000fe40000011432 */
[----:B------:R-:W-:Y:S02]  /*1990*/  IADD3.X R49, R49, UR13, RZ, P0, !PT ;  /* 0x0000000d31317c10 */ /* 0x000fe400087fe4ff */
[----:B------:R-:W-:-:S02]  /*19a0*/  SHF.R.S32.HI R65, RZ, 0x1f, R52 ;  /* 0x0000001fff417819 */ /* 0x000fc40000011434 */
[----:B------:R-:W-:Y:S02]  /*19b0*/  IADD3.X R51, R51, UR13, RZ, P4, !PT ;  /* 0x0000000d33337c10 */ /* 0x000fe4000a7fe4ff */
[----:B------:R-:W-:Y:S02]  /*19c0*/  SHF.R.S32.HI R67, RZ, 0x1f, R54 ;  /* 0x0000001fff437819 */ /* 0x000fe40000011436 */
[----:B------:R-:W-:Y:S02]  /*19d0*/  IADD3.X R53, R53, UR13, RZ, P6, !PT ;  /* 0x0000000d35357c10 */ /* 0x000fe4000b7fe4ff */
[----:B------:R-:W-:Y:S02]  /*19e0*/  SHF.R.S32.HI R69, RZ, 0x1f, R56 ;  /* 0x0000001fff457819 */ /* 0x000fe40000011438 */
[----:B------:R-:W-:Y:S02]  /*19f0*/  IADD3.X R55, R55, UR13, RZ, P5, !PT ;  /* 0x0000000d37377c10 */ /* 0x000fe4000affe4ff */
[----:B------:R-:W-:-:S02]  /*1a00*/  SHF.R.S32.HI R71, RZ, 0x1f, R58 ;  /* 0x0000001fff477819 */ /* 0x000fc4000001143a */
[----:B------:R-:W-:Y:S02]  /*1a10*/  IADD3.X R57, R57, UR13, RZ, P3, !PT ;  /* 0x0000000d39397c10 */ /* 0x000fe40009ffe4ff */
[----:B------:R-:W-:Y:S02]  /*1a20*/  LEA.HI.X.SX32 R64, R3, UR11, 0x1, P1 ;  /* 0x0000000b03407c11 */ /* 0x000fe400088f0eff */
[----:B------:R-:W-:Y:S02]  /*1a30*/  LOP3.LUT R22, R5, 0x88, R22, 0xf8, !PT ;  /* 0x0000008805167812 */ /* 0x000fe400078ef816 */
[----:B------:R-:W-:Y:S02]  /*1a40*/  CS2R R4, SRZ ;  /* 0x0000000000047805 */ /* 0x000fe4000001ff00 */
[----:B------:R-:W-:Y:S02]  /*1a50*/  IADD3 R50, P0, R50, UR12, RZ ;  /* 0x0000000c32327c10 */ /* 0x000fe4000ff1e0ff */
[----:B------:R-:W-:-:S02]  /*1a60*/  IADD3 R52, P4, R52, UR12, RZ ;  /* 0x0000000c34347c10 */ /* 0x000fc4000ff9e0ff */
[----:B------:R-:W-:Y:S02]  /*1a70*/  IADD3 R54, P6, R54, UR12, RZ ;  /* 0x0000000c36367c10 */ /* 0x000fe4000ffde0ff */
[----:B------:R-:W-:Y:S02]  /*1a80*/  IADD3 R56, P5, R56, UR12, RZ ;  /* 0x0000000c38387c10 */ /* 0x000fe4000ffbe0ff */
[----:B------:R-:W-:Y:S02]  /*1a90*/  IADD3 R58, P3, R58, UR12, RZ ;  /* 0x0000000c3a3a7c10 */ /* 0x000fe4000ff7e0ff */
[C---:B------:R-:W-:Y:S02]  /*1aa0*/  LOP3.LUT R35, R2.reuse, 0x88, RZ, 0xc0, !PT ;  /* 0x0000008802237812 */ /* 0x040fe400078ec0ff */
[----:B------:R-:W-:Y:S02]  /*1ab0*/  LOP3.LUT R3, R2, 0x90, RZ, 0xc0, !PT ;  /* 0x0000009002037812 */ /* 0x000fe400078ec0ff */
[----:B------:R-:W-:-:S02]  /*1ac0*/  IADD3.X R63, R63, UR13, RZ, P0, !PT ;  /* 0x0000000d3f3f7c10 */ /* 0x000fc400087fe4ff */
[----:B------:R-:W-:Y:S02]  /*1ad0*/  IADD3.X R65, R65, UR13, RZ, P4, !PT ;  /* 0x0000000d41417c10 */ /* 0x000fe4000a7fe4ff */
[----:B------:R-:W-:Y:S02]  /*1ae0*/  IADD3.X R67, R67, UR13, RZ, P6, !PT ;  /* 0x0000000d43437c10 */ /* 0x000fe4000b7fe4ff */
[----:B------:R-:W-:Y:S02]  /*1af0*/  IADD3.X R69, R69, UR13, RZ, P5, !PT ;  /* 0x0000000d45457c10 */ /* 0x000fe4000affe4ff */
[----:B------:R-:W-:Y:S02]  /*1b00*/  IADD3.X R71, R71, UR13, RZ, P3, !PT ;  /* 0x0000000d47477c10 */ /* 0x000fe40009ffe4ff */
[----:B------:R-:W-:Y:S02]  /*1b10*/  IADD3.X R73, R73, UR13, RZ, P2, !PT ;  /* 0x0000000d49497c10 */ /* 0x000fe400097fe4ff */
[----:B------:R-:W-:-:S02]  /*1b20*/  SHF.R.S32.HI R36, RZ, 0x1f, R75 ;  /* 0x0000001fff247819 */ /* 0x000fc4000001144b */
[--C-:B------:R-:W-:Y:S02]  /*1b30*/  LOP3.LUT R35, R35, 0x7f, R26.reuse, 0x78, !PT ;  /* 0x0000007f23237812 */ /* 0x100fe400078e781a */
[----:B------:R-:W-:Y:S02]  /*1b40*/  LOP3.LUT R34, R3, 0x7f, R26, 0x78, !PT ;  /* 0x0000007f03227812 */ /* 0x000fe400078e781a */
[----:B------:R-:W-:-:S07]  /*1b50*/  LOP3.LUT R66, R22, 0x8, RZ, 0x3c, !PT ;  /* 0x0000000816427812 */ /* 0x000fce00078e3cff */
.L_x_2:
[----:B------:R-:W-:Y:S02]  /*1b60*/  ISETP.GE.AND P0, PT, R27, UR5, PT ;  /* 0x000000051b007c0c */ /* 0x000fe4000bf06270 */
[----:B------:R-:W-:Y:S02]  /*1b70*/  ISETP.GE.AND P3, PT, R30, UR5, PT ;  /* 0x000000051e007c0c */ /* 0x000fe4000bf66270 */
[-C--:B------:R-:W-:Y:S02]  /*1b80*/  IADD3 R12, P2, R79, R62.reuse, RZ ;  /* 0x0000003e4f0c7210 */ /* 0x080fe40007f5e0ff */
[----:B------:R-:W-:Y:S02]  /*1b90*/  IADD3 R14, P1, R81, R62, RZ ;  /* 0x0000003e510e7210 */ /* 0x000fe40007f3e0ff */
[----:B------:R-:W-:Y:S02]  /*1ba0*/  PRMT R18, RZ, 0x7610, R18 ;  /* 0x00007610ff127816 */ /* 0x000fe40000000012 */
[----:B------:R-:W-:-:S02]  /*1bb0*/  PRMT R20, RZ, 0x7610, R20 ;  /* 0x00007610ff147816 */ /* 0x000fc40000000014 */
[-C--:B------:R-:W-:Y:S02]  /*1bc0*/  LEA.HI.X.SX32 R13, R79, R64.reuse, 0x1, P2 ;  /* 0x000000404f0d7211 */ /* 0x080fe400010f0eff */
[----:B------:R-:W-:-:S03]  /*1bd0*/  LEA.HI.X.SX32 R15, R81, R64, 0x1, P1 ;  /* 0x00000040510f7211 */ /* 0x000fc600008f0eff */
[----:B------:R0:W2:Y:S04]  /*1be0*/  @!P0 LDG.E.U8 R18, desc[UR6][R12.64] ;  /* 0x000000060c128981 */ /* 0x0000a8000c1e1100 */
[----:B------:R1:W3:Y:S01]  /*1bf0*/  @!P3 LDG.E.U8 R20, desc[UR6][R14.64] ;  /* 0x000000060e14b981 */ /* 0x0002e2000c1e1100 */
[----:B------:R-:W-:Y:S02]  /*1c00*/  ISETP.GE.AND P0, PT, R29, UR5, PT ;  /* 0x000000051d007c0c */ /* 0x000fe4000bf06270 */
[C---:B------:R-:W-:Y:S01]  /*1c10*/  IADD3 R16, P1, R75.reuse, R37, RZ ;  /* 0x000000254b107210 */ /* 0x040fe20007f3e0ff */
[----:B------:R-:W-:Y:S01]  /*1c20*/  BAR.SYNC.DEFER_BLOCKING 0x0 ;  /* 0x0000000000007b1d */ /* 0x000fe20000010000 */
[----:B------:R-:W-:Y:S02]  /*1c30*/  PRMT R85, RZ, 0x7610, R85 ;  /* 0x00007610ff557816 */ /* 0x000fe40000000055 */
[C---:B0-----:R-:W-:Y:S01]  /*1c40*/  IADD3 R12, P2, R75.reuse, R41, RZ ;  /* 0x000000294b0c7210 */ /* 0x041fe20007f5e0ff */
[----:B------:R-:W-:Y:S01]  /*1c50*/  IMAD.X R17, R36, 0x1, R45, P1 ;  /* 0x0000000124117824 */ /* 0x000fe200008e062d */
[----:B------:R-:W-:-:S02]  /*1c60*/  IADD3 R2, P1, R75, R39, RZ ;  /* 0x000000274b027210 */ /* 0x000fc40007f3e0ff */
[----:B-1----:R-:W-:Y:S01]  /*1c70*/  IADD3 R14, P3, R75, R42, RZ ;  /* 0x0000002a4b0e7210 */ /* 0x002fe20007f7e0ff */
[C---:B------:R-:W-:Y:S01]  /*1c80*/  IMAD.X R13, R36.reuse, 0x1, R53, P2 ;  /* 0x00000001240d7824 */ /* 0x040fe200010e0635 */
[----:B------:R-:W-:Y:S01]  /*1c90*/  PRMT R83, RZ, 0x7610, R83 ;  /* 0x00007610ff537816 */ /* 0x000fe20000000053 */
[C---:B------:R-:W-:Y:S01]  /*1ca0*/  IMAD.X R3, R36.reuse, 0x1, R49, P1 ;  /* 0x0000000124037824 */ /* 0x040fe200008e0631 */
[----:B------:R-:W-:Y:S01]  /*1cb0*/  PRMT R115, RZ, 0x7610, R115 ;  /* 0x00007610ff737816 */ /* 0x000fe20000000073 */
[----:B------:R-:W-:Y:S01]  /*1cc0*/  IMAD.X R15, R36, 0x1, R55, P3 ;  /* 0x00000001240f7824 */ /* 0x000fe200018e0637 */
[----:B------:R-:W-:Y:S02]  /*1cd0*/  PRMT R113, RZ, 0x7610, R113 ;  /* 0x00007610ff717816 */ /* 0x000fe40000000071 */
[----:B------:R-:W-:Y:S02]  /*1ce0*/  PRMT R111, RZ, 0x7610, R111 ;  /* 0x00007610ff6f7816 */ /* 0x000fe4000000006f */
[----:B------:R-:W-:-:S02]  /*1cf0*/  PRMT R109, RZ, 0x7610, R109 ;  /* 0x00007610ff6d7816 */ /* 0x000fc4000000006d */
[----:B------:R-:W-:Y:S02]  /*1d00*/  PRMT R107, RZ, 0x7610, R107 ;  /* 0x00007610ff6b7816 */ /* 0x000fe4000000006b */
[----:B------:R-:W-:Y:S02]  /*1d10*/  PRMT R105, RZ, 0x7610, R105 ;  /* 0x00007610ff697816 */ /* 0x000fe40000000069 */
[----:B------:R-:W-:Y:S02]  /*1d20*/  PRMT R103, RZ, 0x7610, R103 ;  /* 0x00007610ff677816 */ /* 0x000fe40000000067 */
[----:B------:R-:W-:Y:S02]  /*1d30*/  PRMT R101, RZ, 0x7610, R101 ;  /* 0x00007610ff657816 */ /* 0x000fe40000000065 */
[----:B------:R-:W-:Y:S02]  /*1d40*/  PRMT R99, RZ, 0x7610, R99 ;  /* 0x00007610ff637816 */ /* 0x000fe40000000063 */
[----:B------:R-:W-:-:S02]  /*1d50*/  PRMT R97, RZ, 0x7610, R97 ;  /* 0x00007610ff617816 */ /* 0x000fc40000000061 */
[----:B------:R-:W-:Y:S02]  /*1d60*/  PRMT R95, RZ, 0x7610, R95 ;  /* 0x00007610ff5f7816 */ /* 0x000fe4000000005f */
[----:B------:R-:W-:Y:S02]  /*1d70*/  PRMT R119, RZ, 0x7610, R119 ;  /* 0x00007610ff777816 */ /* 0x000fe40000000077 */
[----:B------:R-:W-:Y:S02]  /*1d80*/  PRMT R117, RZ, 0x7610, R117 ;  /* 0x00007610ff757816 */ /* 0x000fe40000000075 */
[----:B------:R-:W-:Y:S01]  /*1d90*/  PRMT R121, RZ, 0x7610, R121 ;  /* 0x00007610ff797816 */ /* 0x000fe20000000079 */
[----:B--2---:R0:W-:Y:S04]  /*1da0*/  STS.U8 [R35+UR4], R18 ;  /* 0x0000001223007988 */ /* 0x0041e80008000004 */
[----:B---3--:R1:W-:Y:S01]  /*1db0*/  STS.U8 [R35+UR4+0x100], R20 ;  /* 0x0001001423007988 */ /* 0x0083e20008000004 */
[----:B------:R-:W-:Y:S01]  /*1dc0*/  BAR.SYNC.DEFER_BLOCKING 0x0 ;  /* 0x0000000000007b1d */ /* 0x000fe20000010000 */
[----:B0-----:R-:W-:-:S02]  /*1dd0*/  IADD3 R18, P2, R75, R46, RZ ;  /* 0x0000002e4b127210 */ /* 0x001fc40007f5e0ff */
[----:B-1----:R-:W-:-:S03]  /*1de0*/  IADD3 R20, P3, R75, R48, RZ ;  /* 0x000000304b147210 */ /* 0x002fc60007f7e0ff */
[C---:B------:R-:W-:Y:S02]  /*1df0*/  IMAD.X R19, R36.reuse, 0x1, R59, P2 ;  /* 0x0000000124137824 */ /* 0x040fe400010e063b */
[----:B------:R-:W-:Y:S01]  /*1e00*/  IMAD.X R21, R36, 0x1, R61, P3 ;  /* 0x0000000124157824 */ /* 0x000fe200018e063d */
[----:B------:R0:W2:Y:S04]  /*1e10*/  @!P0 LDG.E.U8 R85, desc[UR6][R16.64] ;  /* 0x0000000610558981 */ /* 0x0000a8000c1e1100 */
[----:B------:R1:W3:Y:S04]  /*1e20*/  @!P0 LDG.E.U8 R83, desc[UR6][R2.64] ;  /* 0x0000000602538981 */ /* 0x0002e8000c1e1100 */
[----:B------:R4:W5:Y:S01]  /*1e30*/  @!P0 LDG.E.U8 R115, desc[UR6][R12.64] ;  /* 0x000000060c738981 */ /* 0x000962000c1e1100 */
[----:B0-----:R-:W-:-:S03]  /*1e40*/  IADD3 R16, P1, R75, R44, RZ ;  /* 0x0000002c4b107210 */ /* 0x001fc60007f3e0ff */
[----:B------:R0:W5:Y:S02]  /*1e50*/  @!P0 LDG.E.U8 R113, desc[UR6][R14.64] ;  /* 0x000000060e718981 */ /* 0x000164000c1e1100 */
[----:B------:R-:W-:Y:S01]  /*1e60*/  IMAD.X R17, R36, 0x1, R57, P1 ;  /* 0x0000000124117824 */ /* 0x000fe200008e0639 */
[C---:B-1----:R-:W-:Y:S01]  /*1e70*/  IADD3 R2, P1, R75.reuse, R50, RZ ;  /* 0x000000324b027210 */ /* 0x042fe20007f3e0ff */
[----:B------:R1:W5:Y:S01]  /*1e80*/  @!P0 LDG.E.U8 R109, desc[UR6][R18.64] ;  /* 0x00000006126d8981 */ /* 0x000362000c1e1100 */
[----:B----4-:R-:W-:-:S03]  /*1e90*/  IADD3 R12, P2, R75, R52, RZ ;  /* 0x000000344b0c7210 */ /* 0x010fc60007f5e0ff */
[----:B------:R4:W5:Y:S01]  /*1ea0*/  @!P0 LDG.E.U8 R111, desc[UR6][R16.64] ;  /* 0x00000006106f8981 */ /* 0x000962000c1e1100 */
[C---:B0-----:R-:W-:Y:S01]  /*1eb0*/  IADD3 R14, P3, R75.reuse, R54, RZ ;  /* 0x000000364b0e7210 */ /* 0x041fe20007f7e0ff */
[C---:B------:R-:W-:Y:S02]  /*1ec0*/  IMAD.X R3, R36.reuse, 0x1, R63, P1 ;  /* 0x0000000124037824 */ /* 0x040fe400008e063f */
[----:B------:R0:W5:Y:S01]  /*1ed0*/  @!P0 LDG.E.U8 R107, desc[UR6][R20.64] ;  /* 0x00000006146b8981 */ /* 0x000162000c1e1100 */
[C---:B------:R-:W-:Y:S01]  /*1ee0*/  IMAD.X R13, R36.reuse, 0x1, R65, P2 ;  /* 0x00000001240d7824 */ /* 0x040fe200010e0641 */
[C---:B-1----:R-:W-:Y:S01]  /*1ef0*/  IADD3 R18, P2, R75.reuse, R58, RZ ;  /* 0x0000003a4b127210 */ /* 0x042fe20007f5e0ff */
[C---:B------:R-:W-:Y:S01]  /*1f00*/  IMAD.X R15, R36.reuse, 0x1, R67, P3 ;  /* 0x00000001240f7824 */ /* 0x040fe200018e0643 */
[----:B------:R1:W5:Y:S01]  /*1f10*/  @!P0 LDG.E.U8 R105, desc[UR6][R2.64] ;  /* 0x0000000602698981 */ /* 0x000362000c1e1100 */
[C---:B----4-:R-:W-:Y:S02]  /*1f20*/  IADD3 R16, P1, R75.reuse, R56, RZ ;  /* 0x000000384b107210 */ /* 0x050fe40007f3e0ff */
[C---:B------:R-:W-:Y:S01]  /*1f30*/  IMAD.X R19, R36.reuse, 0x1, R71, P2 ;  /* 0x0000000124137824 */ /* 0x040fe200010e0647 */
[----:B------:R4:W5:Y:S01]  /*1f40*/  @!P0 LDG.E.U8 R103, desc[UR6][R12.64] ;  /* 0x000000060c678981 */ /* 0x000962000c1e1100 */
[----:B0-----:R-:W-:Y:S01]  /*1f50*/  IADD3 R20, P3, R75, R60, RZ ;  /* 0x0000003c4b147210 */ /* 0x001fe20007f7e0ff */
[----:B------:R-:W-:-:S02]  /*1f60*/  IMAD.X R17, R36, 0x1, R69, P1 ;  /* 0x0000000124117824 */ /* 0x000fc400008e0645 */
[----:B------:R0:W5:Y:S02]  /*1f70*/  @!P0 LDG.E.U8 R101, desc[UR6][R14.64] ;  /* 0x000000060e658981 */ /* 0x000164000c1e1100 */
[----:B------:R-:W-:Y:S01]  /*1f80*/  IMAD.X R21, R36, 0x1, R73, P3 ;  /* 0x0000000124157824 */ /* 0x000fe200018e0649 */
[C---:B-1----:R-:W-:Y:S01]  /*1f90*/  IADD3 R2, P3, R75.reuse, R40, RZ ;  /* 0x000000284b027210 */ /* 0x042fe20007f7e0ff */
[----:B------:R1:W5:Y:S01]  /*1fa0*/  @!P0 LDG.E.U8 R99, desc[UR6][R16.64] ;  /* 0x0000000610638981 */ /* 0x000362000c1e1100 */
[----:B----4-:R-:W-:-:S03]  /*1fb0*/  IADD3 R12, P2, R75, R38, RZ ;  /* 0x000000264b0c7210 */ /* 0x010fc60007f5e0ff */
[----:B------:R4:W5:Y:S01]  /*1fc0*/  @!P0 LDG.E.U8 R97, desc[UR6][R18.64] ;  /* 0x0000000612618981 */ /* 0x000962000c1e1100 */
[----:B0-----:R-:W-:Y:S01]  /*1fd0*/  IADD3 R14, P1, R75, R33, RZ ;  /* 0x000000214b0e7210 */ /* 0x001fe20007f3e0ff */
[C---:B------:R-:W-:Y:S02]  /*1fe0*/  IMAD.X R3, R36.reuse, 0x1, R51, P3 ;  /* 0x0000000124037824 */ /* 0x040fe400018e0633 */
[C---:B------:R-:W-:Y:S01]  /*1ff0*/  IMAD.X R13, R36.reuse, 0x1, R47, P2 ;  /* 0x00000001240d7824 */ /* 0x040fe200010e062f */
[----:B------:R-:W5:Y:S01]  /*2000*/  @!P0 LDG.E.U8 R95, desc[UR6][R20.64] ;  /* 0x00000006145f8981 */ /* 0x000f62000c1e1100 */
[----:B------:R-:W-:-:S03]  /*2010*/  IMAD.X R15, R36, 0x1, R43, P1 ;  /* 0x00000001240f7824 */ /* 0x000fc600008e062b */
[----:B------:R0:W5:Y:S04]  /*2020*/  @!P0 LDG.E.U8 R117, desc[UR6][R2.64] ;  /* 0x0000000602758981 */ /* 0x000168000c1e1100 */
[----:B------:R-:W5:Y:S04]  /*2030*/  @!P0 LDG.E.U8 R119, desc[UR6][R12.64] ;  /* 0x000000060c778981 */ /* 0x000f68000c1e1100 */
[----:B------:R-:W5:Y:S04]  /*2040*/  @!P0 LDG.E.U8 R121, desc[UR6][R14.64] ;  /* 0x000000060e798981 */ /* 0x000f68000c1e1100 */
[----:B-1----:R-:W-:Y:S04]  /*2050*/  LDS.U8 R16, [R22+UR4] ;  /* 0x0000000416107984 */ /* 0x002fe80008000000 */
[----:B------:R-:W-:Y:S04]  /*2060*/  LDS.U8 R17, [R22+UR4+0x10] ;  /* 0x0000100416117984 */ /* 0x000fe80008000000 */
[----:B------:R-:W-:Y:S04]  /*2070*/  LDS.U8 R68, [R22+UR4+0x20] ;  /* 0x0000200416447984 */ /* 0x000fe80008000000 */
[----:B------:R-:W-:Y:S04]  /*2080*/  LDS.U8 R87, [R22+UR4+0x30] ;  /* 0x0000300416577984 */ /* 0x000fe80008000000 */
[----:B----4-:R-:W-:Y:S04]  /*2090*/  LDS.U8 R18, [R22+UR4+0x100] ;  /* 0x0001000416127984 */ /* 0x010fe80008000000 */
[----:B------:R-:W1:Y:S04]  /*20a0*/  LDS.U8 R19, [R22+UR4+0x110] ;  /* 0x0001100416137984 */ /* 0x000e680008000000 */
[----:B------:R-:W-:Y:S04]  /*20b0*/  LDS.U8 R70, [R22+UR4+0x120] ;  /* 0x0001200416467984 */ /* 0x000fe80008000000 */
[----:B------:R-:W-:Y:S04]  /*20c0*/  LDS.U8 R89, [R22+UR4+0x130] ;  /* 0x0001300416597984 */ /* 0x000fe80008000000 */
[----:B0-----:R-:W-:Y:S04]  /*20d0*/  LDS.U8 R2, [R66+UR4] ;  /* 0x0000000442027984 */ /* 0x001fe80008000000 */
[----:B------:R-:W0:Y:S04]  /*20e0*/  LDS.U8 R3, [R66+UR4+0x10] ;  /* 0x0000100442037984 */ /* 0x000e280008000000 */
[----:B------:R-:W-:Y:S04]  /*20f0*/  LDS.U8 R72, [R66+UR4+0x20] ;  /* 0x0000200442487984 */ /* 0x000fe80008000000 */
[----:B------:R-:W-:Y:S04]  /*2100*/  LDS.U8 R91, [R66+UR4+0x30] ;  /* 0x00003004425b7984 */ /* 0x000fe80008000000 */
[----:B------:R-:W-:Y:S04]  /*2110*/  LDS.U8 R20, [R66+UR4+0x100] ;  /* 0x0001000442147984 */ /* 0x000fe80008000000 */
[----:B------:R-:W4:Y:S04]  /*2120*/  LDS.U8 R21, [R66+UR4+0x110] ;  /* 0x0001100442157984 */ /* 0x000f280008000000 */
[----:B------:R-:W-:Y:S04]  /*2130*/  LDS.U8 R74, [R66+UR4+0x120] ;  /* 0x00012004424a7984 */ /* 0x000fe80008000000 */
[----:B------:R-:W-:Y:S01]  /*2140*/  LDS.U8 R93, [R66+UR4+0x130] ;  /* 0x00013004425d7984 */ /* 0x000fe20008000000 */
[----:B------:R-:W-:Y:S01]  /*2150*/  BAR.SYNC.DEFER_BLOCKING 0x0 ;  /* 0x0000000000007b1d */ /* 0x000fe20000010000 */
[----:B-1----:R-:W-:-:S02]  /*2160*/  IMAD R18, R19, 0x100, R18 ;  /* 0x0000010013127824 */ /* 0x002fc400078e0212 */
[----:B------:R-:W-:-:S03]  /*2170*/  IMAD R16, R17, 0x100, R16 ;  /* 0x0000010011107824 */ /* 0x000fc600078e0210 */
[----:B------:R-:W-:Y:S01]  /*2180*/  F2FP.F16.E4M3.UNPACK_B R18, R18 ;  /* 0x00000012ff12723e */ /* 0x000fe200020006ff */
[----:B0-----:R-:W-:Y:S01]  /*2190*/  IMAD R2, R3, 0x100, R2 ;  /* 0x0000010003027824 */ /* 0x001fe200078e0202 */
[----:B------:R-:W-:-:S04]  /*21a0*/  F2FP.F16.E4M3.UNPACK_B R16, R16 ;  /* 0x00000010ff10723e */ /* 0x000fc800020006ff */
[----:B------:R-:W-:Y:S01]  /*21b0*/  F2FP.F16.E4M3.UNPACK_B R17, R2 ;  /* 0x00000002ff11723e */ /* 0x000fe200020006ff */
[----:B----4-:R-:W-:-:S05]  /*21c0*/  IMAD R19, R21, 0x100, R20 ;  /* 0x0000010015137824 */ /* 0x010fca00078e0214 */
[----:B------:R-:W-:Y:S02]  /*21d0*/  F2FP.F16.E4M3.UNPACK_B R19, R19 ;  /* 0x00000013ff13723e */ /* 0x000fe400020006ff */
[----:B------:R-:W-:Y:S01]  /*21e0*/  IADD3 R39, P4, R39, UR8, RZ ;  /* 0x0000000827277c10 */ /* 0x000fe2000ff9e0ff */
[----:B------:R-:W-:-:S03]  /*21f0*/  VIADD R31, R31, 0xffffffff ;  /* 0xffffffff1f1f7836 */ /* 0x000fc60000000000 */
[----:B------:R-:W-:Y:S02]  /*2200*/  IADD3.X R49, R49, UR9, RZ, P4, !PT ;  /* 0x0000000931317c10 */ /* 0x000fe4000a7fe4ff */
[----:B------:R-:W-:Y:S02]  /*2210*/  IADD3 R50, P4, R50, UR8, RZ ;  /* 0x0000000832327c10 */ /* 0x000fe4000ff9e0ff */
[----:B------:R-:W-:Y:S02]  /*2220*/  IADD3 R33, P1, R33, UR8, RZ ;  /* 0x0000000821217c10 */ /* 0x000fe4000ff3e0ff */
[----:B------:R-:W-:Y:S02]  /*2230*/  IADD3 R37, P2, R37, UR8, RZ ;  /* 0x0000000825257c10 */ /* 0x000fe4000ff5e0ff */
[----:B------:R-:W-:Y:S02]  /*2240*/  IADD3.X R63, R63, UR9, RZ, P4, !PT ;  /* 0x000000093f3f7c10 */ /* 0x000fe4000a7fe4ff */
[----:B------:R-:W-:-:S02]  /*2250*/  ISETP.NE.U32.AND P4, PT, R31, RZ, PT ;  /* 0x000000ff1f00720c */ /* 0x000fc40003f85070 */
[----:B------:R-:W-:Y:S02]  /*2260*/  IADD3 R38, P3, R38, UR8, RZ ;  /* 0x0000000826267c10 */ /* 0x000fe4000ff7e0ff */
[----:B------:R-:W-:Y:S02]  /*2270*/  IADD3.X R43, R43, UR9, RZ, P1, !PT ;  /* 0x000000092b2b7c10 */ /* 0x000fe40008ffe4ff */
[----:B------:R-:W-:Y:S02]  /*2280*/  IADD3.X R45, R45, UR9, RZ, P2, !PT ;  /* 0x000000092d2d7c10 */ /* 0x000fe400097fe4ff */
[----:B------:R-:W-:Y:S02]  /*2290*/  IADD3 R40, P5, R40, UR8, RZ ;  /* 0x0000000828287c10 */ /* 0x000fe4000ffbe0ff */
[----:B------:R-:W-:Y:S02]  /*22a0*/  IADD3 R41, P6, R41, UR8, RZ ;  /* 0x0000000829297c10 */ /* 0x000fe4000ffde0ff */
[----:B------:R-:W-:-:S02]  /*22b0*/  IADD3 R42, P0, R42, UR8, RZ ;  /* 0x000000082a2a7c10 */ /* 0x000fc4000ff1e0ff */
[----:B------:R-:W-:Y:S02]  /*22c0*/  IADD3 R44, P1, R44, UR8, RZ ;  /* 0x000000082c2c7c10 */ /* 0x000fe4000ff3e0ff */
[----:B------:R-:W-:Y:S02]  /*22d0*/  IADD3 R46, P2, R46, UR8, RZ ;  /* 0x000000082e2e7c10 */ /* 0x000fe4000ff5e0ff */
[----:B------:R-:W-:Y:S02]  /*22e0*/  IADD3.X R47, R47, UR9, RZ, P3, !PT ;  /* 0x000000092f2f7c10 */ /* 0x000fe40009ffe4ff */
[----:B------:R-:W-:Y:S02]  /*22f0*/  IADD3 R48, P3, R48, UR8, RZ ;  /* 0x0000000830307c10 */ /* 0x000fe4000ff7e0ff */
[----:B------:R-:W-:Y:S02]  /*2300*/  IADD3.X R51, R51, UR9, RZ, P5, !PT ;  /* 0x0000000933337c10 */ /* 0x000fe4000affe4ff */
[----:B------:R-:W-:-:S02]  /*2310*/  IADD3.X R53, R53, UR9, RZ, P6, !PT ;  /* 0x0000000935357c10 */ /* 0x000fc4000b7fe4ff */
[----:B------:R-:W-:Y:S02]  /*2320*/  IADD3.X R55, R55, UR9, RZ, P0, !PT ;  /* 0x0000000937377c10 */ /* 0x000fe400087fe4ff */
[----:B------:R-:W-:Y:S01]  /*2330*/  IADD3.X R57, R57, UR9, RZ, P1, !PT ;  /* 0x0000000939397c10 */ /* 0x000fe20008ffe4ff */
[----:B--2---:R-:W-:Y:S04]  /*2340*/  STS.U8 [R34+UR4+0xe00], R85 ;  /* 0x000e005522007988 */ /* 0x004fe80008000004 */
[----:B---3--:R-:W-:Y:S04]  /*2350*/  STS.U8 [R34+UR4+0xc00], R83 ;  /* 0x000c005322007988 */ /* 0x008fe80008000004 */
[----:B-----5:R-:W-:Y:S04]  /*2360*/  STS.U8 [R34+UR4+0xa00], R115 ;  /* 0x000a007322007988 */ /* 0x020fe80008000004 */
[----:B------:R-:W-:Y:S04]  /*2370*/  STS.U8 [R34+UR4+0x900], R113 ;  /* 0x0009007122007988 */ /* 0x000fe80008000004 */
        /* <DEDUP_REMOVED lines=8> */
[----:B------:R-:W-:Y:S04]  /*2400*/  STS.U8 [R34+UR4], R95 ;  /* 0x0000005f22007988 */ /* 0x000fe80008000004 */
[----:B------:R-:W-:Y:S04]  /*2410*/  STS.U8 [R34+UR4+0xb00], R117 ;  /* 0x000b007522007988 */ /* 0x000fe80008000004 */
[----:B------:R-:W-:Y:S04]  /*2420*/  STS.U8 [R34+UR4+0xd00], R119 ;  /* 0x000d007722007988 */ /* 0x000fe80008000004 */
[----:B------:R-:W-:Y:S01]  /*2430*/  STS.U8 [R34+UR4+0xf00], R121 ;  /* 0x000f007922007988 */ /* 0x000fe20008000004 */
[----:B------:R-:W-:Y:S06]  /*2440*/  BAR.SYNC.DEFER_BLOCKING 0x0 ;  /* 0x0000000000007b1d */ /* 0x000fec0000010000 */
[----:B------:R-:W0:Y:S01]  /*2450*/  LDSM.16.M88.4 R12, [R0] ;  /* 0x00000000000c783b */ /* 0x000e220000000200 */
[----:B------:R-:W-:-:S02]  /*2460*/  IADD3.X R59, R59, UR9, RZ, P2, !PT ;  /* 0x000000093b3b7c10 */ /* 0x000fc400097fe4ff */
[----:B------:R-:W-:Y:S02]  /*2470*/  IADD3 R52, P5, R52, UR8, RZ ;  /* 0x0000000834347c10 */ /* 0x000fe4000ffbe0ff */
[----:B------:R-:W-:Y:S02]  /*2480*/  IADD3 R54, P6, R54, UR8, RZ ;  /* 0x0000000836367c10 */ /* 0x000fe4000ffde0ff */
[----:B------:R-:W-:Y:S02]  /*2490*/  IADD3 R56, P0, R56, UR8, RZ ;  /* 0x0000000838387c10 */ /* 0x000fe4000ff1e0ff */
[----:B------:R-:W-:Y:S02]  /*24a0*/  IADD3 R58, P1, R58, UR8, RZ ;  /* 0x000000083a3a7c10 */ /* 0x000fe4000ff3e0ff */
[----:B------:R-:W-:Y:S02]  /*24b0*/  IADD3 R60, P2, R60, UR8, RZ ;  /* 0x000000083c3c7c10 */ /* 0x000fe4000ff5e0ff */
[----:B0-----:R-:W-:-:S02]  /*24c0*/  F2FP.F16.E4M3.UNPACK_B R20, R12 ;  /* 0x0000000cff14723e */ /* 0x001fc400020006ff */
[----:B------:R-:W-:Y:S02]  /*24d0*/  F2FP.F16.E4M3.UNPACK_B R21, R13 ;  /* 0x0000000dff15723e */ /* 0x000fe400020006ff */
[----:B------:R-:W-:Y:S02]  /*24e0*/  F2FP.F16.E4M3.UNPACK_B R2, R14 ;  /* 0x0000000eff02723e */ /* 0x000fe400020006ff */
[----:B------:R-:W-:-:S03]  /*24f0*/  F2FP.F16.E4M3.UNPACK_B R3, R15 ;  /* 0x0000000fff03723e */ /* 0x000fc600020006ff */
[C---:B------:R-:W-:Y:S06]  /*2500*/  HMMA.16816.F32 R4, R16.reuse, R20, R4 ;  /* 0x000000141004723c */ /* 0x040fec0000001804 */
[----:B------:R-:W-:Y:S01]  /*2510*/  HMMA.16816.F32 R8, R16, R2, R8 ;  /* 0x000000021008723c */ /* 0x000fe20000001808 */
[----:B------:R-:W-:-:S06]  /*2520*/  F2FP.F16.E4M3.UNPACK_B R12, R12.H1 ;  /* 0x0000000cff0c723e */ /* 0x000fcc00030006ff */
[----:B------:R-:W-:Y:S02]  /*2530*/  IMAD R16, R87, 0x100, R68 ;  /* 0x0000010057107824 */ /* 0x000fe400078e0244 */
[----:B------:R-:W-:Y:S02]  /*2540*/  IMAD R18, R89, 0x100, R70 ;  /* 0x0000010059127824 */ /* 0x000fe400078e0246 */
[----:B------:R-:W-:Y:S02]  /*2550*/  IMAD R17, R91, 0x100, R72 ;  /* 0x000001005b117824 */ /* 0x000fe400078e0248 */
[----:B------:R-:W-:Y:S01]  /*2560*/  IMAD R19, R93, 0x100, R74 ;  /* 0x000001005d137824 */ /* 0x000fe200078e024a */
[----:B------:R-:W-:Y:S02]  /*2570*/  F2FP.F16.E4M3.UNPACK_B R16, R16 ;  /* 0x00000010ff10723e */ /* 0x000fe400020006ff */
[----:B------:R-:W-:Y:S02]  /*2580*/  F2FP.F16.E4M3.UNPACK_B R18, R18 ;  /* 0x00000012ff12723e */ /* 0x000fe400020006ff */
[----:B------:R-:W-:-:S02]  /*2590*/  F2FP.F16.E4M3.UNPACK_B R17, R17 ;  /* 0x00000011ff11723e */ /* 0x000fc400020006ff */
[----:B------:R-:W-:Y:S02]  /*25a0*/  F2FP.F16.E4M3.UNPACK_B R19, R19 ;  /* 0x00000013ff13723e */ /* 0x000fe400020006ff */
[----:B------:R-:W-:Y:S02]  /*25b0*/  F2FP.F16.E4M3.UNPACK_B R13, R13.H1 ;  /* 0x0000000dff0d723e */ /* 0x000fe400030006ff */
[----:B------:R-:W-:Y:S02]  /*25c0*/  F2FP.F16.E4M3.UNPACK_B R14, R14.H1 ;  /* 0x0000000eff0e723e */ /* 0x000fe400030006ff */
[----:B------:R-:W-:Y:S02]  /*25d0*/  F2FP.F16.E4M3.UNPACK_B R15, R15.H1 ;  /* 0x0000000fff0f723e */ /* 0x000fe400030006ff */
[----:B------:R-:W-:Y:S01]  /*25e0*/  IADD3.X R61, R61, UR9, RZ, P3, !PT ;  /* 0x000000093d3d7c10 */ /* 0x000fe20009ffe4ff */
[----:B------:R-:W-:Y:S01]  /*25f0*/  HMMA.16816.F32 R4, R16, R12, R4 ;  /* 0x0000000c1004723c */ /* 0x000fe20000001804 */
[----:B------:R-:W-:Y:S01]  /*2600*/  IADD3 R62, P3, R77, R62, RZ ;  /* 0x0000003e4d3e7210 */ /* 0x000fe20007f7e0ff */
[----:B------:R-:W-:Y:S01]  /*2610*/  UIADD3 UR5, UR5, -0x20, URZ ;  /* 0xffffffe005057890 */ /* 0x000fe2000fffe03f */
[----:B------:R-:W-:-:S02]  /*2620*/  IADD3.X R65, R65, UR9, RZ, P5, !PT ;  /* 0x0000000941417c10 */ /* 0x000fc4000affe4ff */
[----:B------:R-:W-:Y:S01]  /*2630*/  IADD3.X R67, R67, UR9, RZ, P6, !PT ;  /* 0x0000000943437c10 */ /* 0x000fe2000b7fe4ff */
[----:B------:R-:W-:Y:S01]  /*2640*/  HMMA.16816.F32 R8, R16, R14, R8 ;  /* 0x0000000e1008723c */ /* 0x000fe20000001808 */
[----:B------:R-:W-:Y:S02]  /*2650*/  IADD3.X R69, R69, UR9, RZ, P0, !PT ;  /* 0x0000000945457c10 */ /* 0x000fe400087fe4ff */
[----:B------:R-:W-:Y:S02]  /*2660*/  IADD3.X R71, R71, UR9, RZ, P1, !PT ;  /* 0x0000000947477c10 */ /* 0x000fe40008ffe4ff */
[----:B------:R-:W-:Y:S02]  /*2670*/  IADD3.X R73, R73, UR9, RZ, P2, !PT ;  /* 0x0000000949497c10 */ /* 0x000fe400097fe4ff */
[----:B------:R-:W-:Y:S01]  /*2680*/  LEA.HI.X.SX32 R64, R77, R64, 0x1, P3 ;  /* 0x000000404d407211 */ /* 0x000fe200018f0eff */
[----:B------:R-:W-:-:S01]  /*2690*/  NOP ;  /* 0x0000000000007918 */ /* 0x000fc20000000000 */
[----:B------:R-:W-:-:S15]  /*26a0*/  @P4 BRA `(.L_x_2) ;  /* 0xfffffff4002c4947 */ /* 0x000fde000383ffff */
.L_x_1:
[----:B------:R-:W-:Y:S01]  /*26b0*/  BAR.SYNC.DEFER_BLOCKING 0x0 ;  /* 0x0000000000007b1d */ /* 0x000fe20000010000 */
[----:B------:R-:W-:Y:S01]  /*26c0*/  SHF.R.U32.HI R2, RZ, 0x5, R26 ;  /* 0x00000005ff027819 */ /* 0x000fe2000001161a */
[C---:B------:R-:W-:Y:S01]  /*26d0*/  IMAD.SHL.U32 R0, R26.reuse, 0x4, RZ ;  /* 0x000000041a007824 */ /* 0x040fe200078e00ff */
[----:B------:R-:W-:Y:S02]  /*26e0*/  LOP3.LUT R3, R26, 0x1c, RZ, 0xc0, !PT ;  /* 0x0000001c1a037812 */ /* 0x000fe400078ec0ff */
[----:B------:R-:W-:-:S03]  /*26f0*/  F2FP.SATFINITE.E4M3.F32.PACK_AB_MERGE_C R4, R5, R4, RZ ;  /* 0x000000040504723e */ /* 0x000fc600048070ff */
[----:B------:R-:W0:Y:S01]  /*2700*/  LDC R13, c[0x0][0x248] ;  /* 0x00009200ff0d7b82 */ /* 0x000e220000000800 */
[----:B------:R-:W-:Y:S01]  /*2710*/  F2FP.SATFINITE.E4M3.F32.PACK_AB_MERGE_C R9, R9, R8, RZ ;  /* 0x000000080909723e */ /* 0x000fe200048070ff */
[----:B------:R-:W-:Y:S01]  /*2720*/  ULDC UR5, c[0x0][0x244] ;  /* 0x0000910000057ab9 */ /* 0x000fe20000000800 */
[----:B------:R-:W-:Y:S01]  /*2730*/  LOP3.LUT R2, R2, 0x2, RZ, 0xc0, !PT ;  /* 0x0000000202027812 */ /* 0x000fe200078ec0ff */
[----:B------:R-:W-:Y:S01]  /*2740*/  ULDC.64 UR10, c[0x0][0x228] ;  /* 0x00008a00000a7ab9 */ /* 0x000fe20000000a00 */
[----:B------:R-:W-:Y:S01]  /*2750*/  F2FP.SATFINITE.E4M3.F32.PACK_AB_MERGE_C R6, R7, R6, RZ ;  /* 0x000000060706723e */ /* 0x000fe200048070ff */
[----:B------:R-:W-:Y:S01]  /*2760*/  ULDC.64 UR8, c[0x0][0x220] ;  /* 0x0000880000087ab9 */ /* 0x000fe20000000a00 */
[----:B------:R-:W-:Y:S02]  /*2770*/  F2FP.SATFINITE.E4M3.F32.PACK_AB_MERGE_C R11, R11, R10, RZ ;  /* 0x0000000a0b0b723e */ /* 0x000fe400048070ff */
[----:B------:R-:W-:Y:S02]  /*2780*/  LOP3.LUT R7, R3, 0x80, R0, 0xf8, !PT ;  /* 0x0000008003077812 */ /* 0x000fe400078ef800 */
[----:B------:R-:W-:-:S02]  /*2790*/  LOP3.LUT R0, R4, 0xffff, RZ, 0xc0, !PT ;  /* 0x0000ffff04007812 */ /* 0x000fc400078ec0ff */
[----:B------:R-:W-:Y:S02]  /*27a0*/  LOP3.LUT R3, R9, 0xffff, RZ, 0xc0, !PT ;  /* 0x0000ffff09037812 */ /* 0x000fe400078ec0ff */
[----:B------:R-:W-:Y:S02]  /*27b0*/  LOP3.LUT R23, R2, 0x100, R23, 0xf8, !PT ;  /* 0x0000010002177812 */ /* 0x000fe400078ef817 */
[----:B------:R-:W-:Y:S02]  /*27c0*/  LOP3.LUT R2, R6, 0xffff, RZ, 0xc0, !PT ;  /* 0x0000ffff06027812 */ /* 0x000fe400078ec0ff */
[----:B------:R-:W-:Y:S02]  /*27d0*/  LOP3.LUT R5, R11, 0xffff, RZ, 0xc0, !PT ;  /* 0x0000ffff0b057812 */ /* 0x000fe400078ec0ff */
[----:B------:R-:W-:Y:S02]  /*27e0*/  SHF.R.U32.HI R0, RZ, 0x8, R0 ;  /* 0x00000008ff007819 */ /* 0x000fe40000011600 */
[----:B------:R-:W-:-:S02]  /*27f0*/  SHF.R.U32.HI R3, RZ, 0x8, R3 ;  /* 0x00000008ff037819 */ /* 0x000fc40000011603 */
[----:B------:R-:W-:Y:S02]  /*2800*/  LOP3.LUT R7, R24, R7, R23, 0xfe, !PT ;  /* 0x0000000718077212 */ /* 0x000fe400078efe17 */
[----:B------:R-:W-:Y:S02]  /*2810*/  PRMT R10, R9, 0x7604, R4 ;  /* 0x00007604090a7816 */ /* 0x000fe40000000004 */
[----:B------:R-:W-:Y:S02]  /*2820*/  SHF.R.U32.HI R2, RZ, 0x8, R2 ;  /* 0x00000008ff027819 */ /* 0x000fe40000011602 */
[----:B------:R-:W-:Y:S01]  /*2830*/  SHF.R.U32.HI R5, RZ, 0x8, R5 ;  /* 0x00000008ff057819 */ /* 0x000fe20000011605 */
[----:B------:R-:W-:Y:S01]  /*2840*/  STS.U16 [R7+UR4], R10 ;  /* 0x0000000a07007988 */ /* 0x000fe20008000404 */
[----:B------:R-:W-:Y:S02]  /*2850*/  PRMT R9, R3, 0x7604, R0 ;  /* 0x0000760403097816 */ /* 0x000fe40000000000 */
[----:B------:R-:W-:-:S02]  /*2860*/  LOP3.LUT R0, R7, 0x40, RZ, 0x3c, !PT ;  /* 0x0000004007007812 */ /* 0x000fc400078e3cff */
[----:B------:R-:W-:Y:S02]  /*2870*/  PRMT R6, R11, 0x7604, R6 ;  /* 0x000076040b067816 */ /* 0x000fe40000000006 */
[----:B------:R-:W-:Y:S01]  /*2880*/  LOP3.LUT R3, R7, 0x20, RZ, 0x3c, !PT ;  /* 0x0000002007037812 */ /* 0x000fe200078e3cff */
[----:B------:R1:W-:Y:S01]  /*2890*/  STS.U16 [R0+UR4+0x400], R9 ;  /* 0x0004000900007988 */ /* 0x0003e20008000404 */
[----:B------:R-:W-:Y:S01]  /*28a0*/  PRMT R5, R5, 0x7604, R2 ;  /* 0x0000760405057816 */ /* 0x000fe20000000002 */
[C---:B------:R-:W-:Y:S01]  /*28b0*/  IMAD R2, R28.reuse, UR5, RZ ;  /* 0x000000051c027c24 */ /* 0x040fe2000f8e02ff */
[----:B------:R-:W-:Y:S01]  /*28c0*/  LOP3.LUT R4, R7, 0x60, RZ, 0x3c, !PT ;  /* 0x0000006007047812 */ /* 0x000fe200078e3cff */
[----:B------:R-:W-:Y:S01]  /*28d0*/  STS.U16 [R3+UR4+0x200], R6 ;  /* 0x0002000603007988 */ /* 0x000fe20008000404 */
[----:B------:R-:W-:Y:S02]  /*28e0*/  LOP3.LUT R8, R25, 0x600, RZ, 0xc0, !PT ;  /* 0x0000060019087812 */ /* 0x000fe400078ec0ff */
[----:B------:R-:W-:Y:S01]  /*28f0*/  ISETP.GE.AND P0, PT, R28, UR10, PT ;  /* 0x0000000a1c007c0c */ /* 0x000fe2000bf06270 */
[----:B------:R0:W-:Y:S01]  /*2900*/  STS.U16 [R4+UR4+0x600], R5 ;  /* 0x0006000504007988 */ /* 0x0001e20008000404 */
[----:B------:R-:W-:Y:S01]  /*2910*/  BAR.SYNC.DEFER_BLOCKING 0x0 ;  /* 0x0000000000007b1d */ /* 0x000fe20000010000 */
[----:B------:R-:W-:Y:S01]  /*2920*/  IMAD R29, R29, 0x4, R8 ;  /* 0x000000041d1d7824 */ /* 0x000fe200078e0208 */
[----:B-1----:R-:W-:-:S02]  /*2930*/  LOP3.LUT R0, R32, R27, RZ, 0xfc, !PT ;  /* 0x0000001b20007212 */ /* 0x002fc400078efcff */
[----:B------:R-:W-:Y:S02]  /*2940*/  IADD3 R15, P1, R2, UR8, RZ ;  /* 0x00000008020f7c10 */ /* 0x000fe4000ff3e0ff */
[----:B------:R-:W-:Y:S01]  /*2950*/  LOP3.LUT R29, R29, 0xe0, R26, 0x78, !PT ;  /* 0x000000e01d1d7812 */ /* 0x000fe200078e781a */
[C---:B0-----:R-:W-:Y:S01]  /*2960*/  IMAD R5, R0.reuse, R13, RZ ;  /* 0x0000000d00057224 */ /* 0x041fe200078e02ff */
[----:B------:R-:W-:Y:S02]  /*2970*/  ISETP.LT.AND P2, PT, R0, UR11, !P0 ;  /* 0x0000000b00007c0c */ /* 0x000fe4000c741270 */
[----:B------:R-:W-:Y:S01]  /*2980*/  LEA.HI.X.SX32 R16, R2, UR9, 0x1, P1 ;  /* 0x0000000902107c11 */ /* 0x000fe200088f0eff */
[----:B------:R-:W-:Y:S01]  /*2990*/  IMAD R7, R13, 0x20, R5 ;  /* 0x000000200d077824 */ /* 0x000fe200078e0205 */
[C---:B------:R-:W-:Y:S02]  /*29a0*/  LOP3.LUT R3, R32.reuse, 0x60, R27, 0xfe, !PT ;  /* 0x0000006020037812 */ /* 0x040fe400078efe1b */
[----:B------:R-:W-:Y:S01]  /*29b0*/  IADD3 R2, P3, R5, R15, RZ ;  /* 0x0000000f05027210 */ /* 0x000fe20007f7e0ff */
[----:B------:R-:W-:Y:S01]  /*29c0*/  IMAD R9, R13, 0x20, R7 ;  /* 0x000000200d097824 */ /* 0x000fe200078e0207 */
[----:B------:R-:W-:-:S02]  /*29d0*/  LOP3.LUT R0, R32, 0x10, R27, 0xfe, !PT ;  /* 0x0000001020007812 */ /* 0x000fc400078efe1b */
[----:B------:R-:W-:Y:S01]  /*29e0*/  ISETP.LT.AND P1, PT, R3, UR11, !P0 ;  /* 0x0000000b03007c0c */ /* 0x000fe2000c721270 */
[----:B------:R-:W-:Y:S01]  /*29f0*/  IMAD R12, R13, 0x10, R9 ;  /* 0x000000100d0c7824 */ /* 0x000fe200078e0209 */
[----:B------:R-:W-:Y:S01]  /*2a00*/  LEA.HI.X.SX32 R3, R5, R16, 0x1, P3 ;  /* 0x0000001005037211 */ /* 0x000fe200018f0eff */
[----:B------:R-:W-:Y:S01]  /*2a10*/  IMAD R6, R0, R13, RZ ;  /* 0x0000000d00067224 */ /* 0x000fe200078e02ff */
[----:B------:R-:W-:Y:S01]  /*2a20*/  LEA.HI R26, R26, R32, RZ, 0x1c ;  /* 0x000000201a1a7211 */ /* 0x000fe200078fe0ff */
[----:B------:R-:W0:Y:S01]  /*2a30*/  LDS R17, [R29+UR4] ;  /* 0x000000041d117984 */ /* 0x000e220008000800 */
[----:B------:R-:W-:-:S03]  /*2a40*/  ISETP.LT.AND P3, PT, R0, UR11, !P0 ;  /* 0x0000000b00007c0c */ /* 0x000fc6000c761270 */
[C---:B------:R-:W-:Y:S01]  /*2a50*/  VIADD R0, R26.reuse, 0x70 ;  /* 0x000000701a007836 */ /* 0x040fe20000000000 */
[----:B------:R-:W1:Y:S01]  /*2a60*/  LDS R29, [R29+UR4+0x100] ;  /* 0x000100041d1d7984 */ /* 0x000e620008000800 */
[----:B------:R-:W-:Y:S01]  /*2a70*/  VIADD R26, R26, 0x30 ;  /* 0x000000301a1a7836 */ /* 0x000fe20000000000 */
[--C-:B------:R-:W-:Y:S01]  /*2a80*/  LOP3.LUT R18, R32, 0x50, R27.reuse, 0xfe, !PT ;  /* 0x0000005020127812 */ /* 0x100fe200078efe1b */
[-C--:B------:R-:W-:Y:S01]  /*2a90*/  IMAD R14, R0, R13.reuse, RZ ;  /* 0x0000000d000e7224 */ /* 0x080fe200078e02ff */
[--C-:B------:R-:W-:Y:S02]  /*2aa0*/  LOP3.LUT R11, R32, 0x40, R27.reuse, 0xfe, !PT ;  /* 0x00000040200b7812 */ /* 0x100fe400078efe1b */
[C---:B------:R-:W-:Y:S01]  /*2ab0*/  ISETP.LT.AND P4, PT, R26.reuse, UR11, !P0 ;  /* 0x0000000b1a007c0c */ /* 0x040fe2000c781270 */
[----:B------:R-:W-:Y:S01]  /*2ac0*/  IMAD R26, R26, R13, RZ ;  /* 0x0000000d1a1a7224 */ /* 0x000fe200078e02ff */
[----:B------:R-:W-:Y:S01]  /*2ad0*/  LOP3.LUT R27, R32, 0x20, R27, 0xfe, !PT ;  /* 0x00000020201b7812 */ /* 0x000fe200078efe1b */
[----:B------:R-:W-:Y:S01]  /*2ae0*/  IMAD R13, R13, 0x10, R12 ;  /* 0x000000100d0d7824 */ /* 0x000fe200078e020c */
[----:B------:R-:W-:-:S02]  /*2af0*/  IADD3 R10, P6, R12, R15, RZ ;  /* 0x0000000f0c0a7210 */ /* 0x000fc40007fde0ff */
[----:B------:R-:W-:Y:S02]  /*2b00*/  ISETP.LT.AND P5, PT, R27, UR11, !P0 ;  /* 0x0000000b1b007c0c */ /* 0x000fe4000c7a1270 */
[C---:B0-----:R-:W-:Y:S02]  /*2b10*/  PRMT R19, R17.reuse, 0x7770, RZ ;  /* 0x0000777011137816 */ /* 0x041fe400000000ff */
[----:B------:R-:W-:Y:S02]  /*2b20*/  PRMT R21, R17, 0x7772, RZ ;  /* 0x0000777211157816 */ /* 0x000fe400000000ff */
[----:B-1----:R-:W-:Y:S01]  /*2b30*/  PRMT R23, R29, 0x7771, RZ ;  /* 0x000077711d177816 */ /* 0x002fe200000000ff */
[----:B------:R0:W-:Y:S01]  /*2b40*/  @P2 STG.E.U8 desc[UR6][R2.64], R19 ;  /* 0x0000001302002986 */ /* 0x0001e2000c101106 */
[----:B------:R-:W-:-:S04]  /*2b50*/  IADD3 R4, P2, R6, R15, RZ ;  /* 0x0000000f06047210 */ /* 0x000fc80007f5e0ff */
[----:B------:R-:W-:-:S05]  /*2b60*/  LEA.HI.X.SX32 R5, R6, R16, 0x1, P2 ;  /* 0x0000001006057211 */ /* 0x000fca00010f0eff */
[----:B------:R1:W-:Y:S01]  /*2b70*/  @P3 STG.E.U8 desc[UR6][R4.64], R21 ;  /* 0x0000001504003986 */ /* 0x0003e2000c101106 */
[CC--:B------:R-:W-:Y:S02]  /*2b80*/  IADD3 R6, P3, R26.reuse, R15.reuse, RZ ;  /* 0x0000000f1a067210 */ /* 0x0c0fe40007f7e0ff */
[-C--:B0-----:R-:W-:Y:S02]  /*2b90*/  IADD3 R2, P2, R7, R15.reuse, RZ ;  /* 0x0000000f07027210 */ /* 0x081fe40007f5e0ff */
[----:B------:R-:W-:Y:S02]  /*2ba0*/  PRMT R19, R29, 0x7772, RZ ;  /* 0x000077721d137816 */ /* 0x000fe400000000ff */
[-C--:B------:R-:W-:Y:S02]  /*2bb0*/  LEA.HI.X.SX32 R3, R7, R16.reuse, 0x1, P2 ;  /* 0x0000001007037211 */ /* 0x080fe400010f0eff */
[----:B------:R-:W-:Y:S02]  /*2bc0*/  IADD3 R8, P2, R9, R15, RZ ;  /* 0x0000000f09087210 */ /* 0x000fe40007f5e0ff */
[----:B------:R-:W-:-:S02]  /*2bd0*/  LEA.HI.X.SX32 R7, R26, R16, 0x1, P3 ;  /* 0x000000101a077211 */ /* 0x000fc400018f0eff */
[-C--:B------:R-:W-:Y:S02]  /*2be0*/  LEA.HI.X.SX32 R9, R9, R16.reuse, 0x1, P2 ;  /* 0x0000001009097211 */ /* 0x080fe400010f0eff */
[----:B-1----:R-:W-:Y:S02]  /*2bf0*/  IADD3 R4, P2, R13, R15, RZ ;  /* 0x0000000f0d047210 */ /* 0x002fe40007f5e0ff */
[----:B------:R-:W-:Y:S02]  /*2c00*/  ISETP.LT.AND P3, PT, R11, UR11, !P0 ;  /* 0x0000000b0b007c0c */ /* 0x000fe4000c761270 */
[----:B------:R-:W-:Y:S02]  /*2c10*/  LEA.HI.X.SX32 R5, R13, R16, 0x1, P2 ;  /* 0x000000100d057211 */ /* 0x000fe400010f0eff */
[----:B------:R-:W-:Y:S02]  /*2c20*/  ISETP.LT.AND P2, PT, R18, UR11, !P0 ;  /* 0x0000000b12007c0c */ /* 0x000fe4000c741270 */
[----:B------:R-:W-:-:S02]  /*2c30*/  ISETP.LT.AND P0, PT, R0, UR11, !P0 ;  /* 0x0000000b00007c0c */ /* 0x000fc4000c701270 */
[-C--:B------:R-:W-:Y:S02]  /*2c40*/  LEA.HI.X.SX32 R11, R12, R16.reuse, 0x1, P6 ;  /* 0x000000100c0b7211 */ /* 0x080fe400030f0eff */
[C---:B------:R-:W-:Y:S02]  /*2c50*/  IADD3 R12, P6, R14.reuse, R15, RZ ;  /* 0x0000000f0e0c7210 */ /* 0x040fe40007fde0ff */
[----:B------:R-:W-:Y:S02]  /*2c60*/  PRMT R15, R29, 0x7770, RZ ;  /* 0x000077701d0f7816 */ /* 0x000fe400000000ff */
[C---:B------:R-:W-:Y:S02]  /*2c70*/  PRMT R21, R17.reuse, 0x7771, RZ ;  /* 0x0000777111157816 */ /* 0x040fe400000000ff */
[----:B------:R-:W-:Y:S01]  /*2c80*/  PRMT R17, R17, 0x7773, RZ ;  /* 0x0000777311117816 */ /* 0x000fe200000000ff */
[----:B------:R0:W-:Y:S01]  /*2c90*/  @P5 STG.E.U8 desc[UR6][R2.64], R15 ;  /* 0x0000000f02005986 */ /* 0x0001e2000c101106 */
[----:B------:R-:W-:-:S02]  /*2ca0*/  LEA.HI.X.SX32 R13, R14, R16, 0x1, P6 ;  /* 0x000000100e0d7211 */ /* 0x000fc400030f0eff */
[----:B------:R-:W-:Y:S01]  /*2cb0*/  PRMT R29, R29, 0x7773, RZ ;  /* 0x000077731d1d7816 */ /* 0x000fe200000000ff */
[----:B------:R0:W-:Y:S04]  /*2cc0*/  @P4 STG.E.U8 desc[UR6][R6.64], R19 ;  /* 0x0000001306004986 */ /* 0x0001e8000c101106 */
[----:B------:R0:W-:Y:S04]  /*2cd0*/  @P3 STG.E.U8 desc[UR6][R8.64], R21 ;  /* 0x0000001508003986 */ /* 0x0001e8000c101106 */
[----:B------:R0:W-:Y:S04]  /*2ce0*/  @P2 STG.E.U8 desc[UR6][R10.64], R17 ;  /* 0x000000110a002986 */ /* 0x0001e8000c101106 */
[----:B------:R0:W-:Y:S01]  /*2cf0*/  @P1 STG.E.U8 desc[UR6][R4.64], R23 ;  /* 0x0000001704001986 */ /* 0x0001e2000c101106 */
[----:B------:R-:W-:Y:S05]  /*2d00*/  @!P0 EXIT ;  /* 0x000000000000894d */ /* 0x000fea0003800000 */
[----:B------:R-:W-:Y:S01]  /*2d10*/  STG.E.U8 desc[UR6][R12.64], R29 ;  /* 0x0000001d0c007986 */ /* 0x000fe2000c101106 */
[----:B------:R-:W-:Y:S05]  /*2d20*/  EXIT ;  /* 0x000000000000794d */ /* 0x000fea0003800000 */
.L_x_3:
[----:B------:R-:W-:-:S00]  /*2d30*/  BRA `(.L_x_3) ;  /* 0xfffffffc00fc7947 */ /* 0x000fc0000383ffff */
[----:B------:R-:W-:-:S00]  /*2d40*/  NOP ;  /* 0x0000000000007918 */ /* 0x000fc00000000000 */
        /* <DEDUP_REMOVED lines=11> */
.L_x_4:


//--------------------- .nv.shared.matmul_kernel  --------------------------
	.section	.nv.shared.matmul_kernel,"aw",@nobits
	.sectionflags	@""
	.align	16
	.zero		1024


//--------------------- .nv.shared.reserved.0     --------------------------
	.section	.nv.shared.reserved.0,"aw",@nobits
	.weak		__nv_reservedSMEM_offset_0_alias
	.size		__nv_reservedSMEM_offset_0_alias, 0, 0
	.other		__nv_reservedSMEM_offset_0_alias,@"STO_CUDA_RESERVED_SHARED STV_DEFAULT"
__nv_reservedSMEM_offset_0_alias:
	.zero		0


//--------------------- .nv.constant0.matmul_kernel --------------------------
	.section	.nv.constant0.matmul_kernel,"a",@progbits
	.sectionflags	@""
	.align	4
.nv.constant0.matmul_kernel:
	.zero		608


//--------------------- SYMBOLS --------------------------

	.type		.nv.reservedSmem.offset0,@object
	.size		.nv.reservedSmem.offset0,0x4
